//
// Generated by NVIDIA NVVM Compiler
//
// Compiler Build ID: CL-36424714
// Cuda compilation tools, release 13.0, V13.0.88
// Based on NVVM 20.0.0
//

.version 9.0
.target sm_100
.address_size 64

	// .globl	mega_fused_pocket_detection_fp16
.const .align 2 .b8 c_reservoir_weights_fp16[4096];
.const .align 2 .b8 c_readout_weights_fp16[512];
.const .align 2 .b8 c_branch_weights_fp16[2048];
// _ZZ32mega_fused_pocket_detection_fp16E4smem has been demoted

.visible .entry mega_fused_pocket_detection_fp16(
	.param .u64 .ptr .align 1 mega_fused_pocket_detection_fp16_param_0,
	.param .u64 .ptr .align 1 mega_fused_pocket_detection_fp16_param_1,
	.param .u64 .ptr .align 1 mega_fused_pocket_detection_fp16_param_2,
	.param .u64 .ptr .align 1 mega_fused_pocket_detection_fp16_param_3,
	.param .u64 .ptr .align 1 mega_fused_pocket_detection_fp16_param_4,
	.param .u32 mega_fused_pocket_detection_fp16_param_5,
	.param .u32 mega_fused_pocket_detection_fp16_param_6,
	.param .u64 .ptr .align 1 mega_fused_pocket_detection_fp16_param_7,
	.param .u64 .ptr .align 1 mega_fused_pocket_detection_fp16_param_8,
	.param .u64 .ptr .align 1 mega_fused_pocket_detection_fp16_param_9,
	.param .u64 .ptr .align 1 mega_fused_pocket_detection_fp16_param_10,
	.param .u64 .ptr .align 1 mega_fused_pocket_detection_fp16_param_11
)
.maxntid 256
.minnctapersm 6
{
	.local .align 16 .b8 	__local_depot0[16];
	.reg .b64 	%SP;
	.reg .b64 	%SPL;
	.reg .pred 	%p<272>;
	.reg .b16 	%rs<348>;
	.reg .b32 	%r<396>;
	.reg .b32 	%f<946>;
	.reg .b64 	%rd<42>;
	// demoted variable
	.shared .align 16 .b8 _ZZ32mega_fused_pocket_detection_fp16E4smem[8256];
	mov.u64 	%SPL, __local_depot0;
	ld.param.u64 	%rd1, [mega_fused_pocket_detection_fp16_param_0];
	ld.param.u64 	%rd2, [mega_fused_pocket_detection_fp16_param_1];
	ld.param.u64 	%rd3, [mega_fused_pocket_detection_fp16_param_2];
	ld.param.u64 	%rd4, [mega_fused_pocket_detection_fp16_param_3];
	ld.param.u64 	%rd5, [mega_fused_pocket_detection_fp16_param_4];
	ld.param.u32 	%r126, [mega_fused_pocket_detection_fp16_param_6];
	ld.param.u64 	%rd6, [mega_fused_pocket_detection_fp16_param_7];
	ld.param.u64 	%rd7, [mega_fused_pocket_detection_fp16_param_8];
	ld.param.u64 	%rd8, [mega_fused_pocket_detection_fp16_param_9];
	ld.param.u64 	%rd9, [mega_fused_pocket_detection_fp16_param_10];
	ld.param.u64 	%rd10, [mega_fused_pocket_detection_fp16_param_11];
	mov.u32 	%r127, %ctaid.x;
	mov.u32 	%r1, %tid.x;
	shl.b32 	%r128, %r127, 5;
	add.s32 	%r2, %r128, %r1;
	setp.gt.u32 	%p2, %r1, 31;
	shl.b32 	%r129, %r1, 5;
	mov.u32 	%r130, _ZZ32mega_fused_pocket_detection_fp16E4smem;
	add.s32 	%r131, %r130, %r129;
	add.s32 	%r3, %r131, 6080;
	shl.b32 	%r132, %r1, 2;
	add.s32 	%r133, %r130, %r132;
	add.s32 	%r4, %r133, 8000;
	@%p2 bra 	$L__BB0_2;
	mov.f32 	%f81, 0f00000000;
	// begin inline asm
	{  cvt.rn.f16.f32 %rs9, %f81;}

	// end inline asm
	st.shared.u16 	[%r3], %rs9;
	mov.b32 	%r134, 0;
	st.shared.u32 	[%r4], %r134;
$L__BB0_2:
	setp.lt.u32 	%p3, %r1, 32;
	bar.sync 	0;
	setp.lt.s32 	%p4, %r2, %r126;
	and.pred  	%p1, %p3, %p4;
	mad.lo.s32 	%r137, %r1, 12, %r130;
	add.s32 	%r5, %r137, 4096;
	not.pred 	%p5, %p1;
	@%p5 bra 	$L__BB0_6;
	cvta.to.global.u64 	%rd11, %rd2;
	mul.wide.u32 	%rd12, %r2, 4;
	add.s64 	%rd13, %rd11, %rd12;
	ld.global.nc.u32 	%r6, [%rd13];
	setp.lt.s32 	%p6, %r6, 0;
	@%p6 bra 	$L__BB0_5;
	mul.lo.s32 	%r139, %r6, 3;
	cvta.to.global.u64 	%rd14, %rd1;
	mul.wide.u32 	%rd15, %r139, 4;
	add.s64 	%rd16, %rd14, %rd15;
	ld.global.nc.f32 	%f82, [%rd16];
	ld.global.nc.f32 	%f83, [%rd16+4];
	ld.global.nc.f32 	%f84, [%rd16+8];
	st.shared.f32 	[%r5], %f82;
	st.shared.f32 	[%r5+4], %f83;
	st.shared.f32 	[%r5+8], %f84;
	bra.uni 	$L__BB0_6;
$L__BB0_5:
	mov.b32 	%r138, 0;
	st.shared.u32 	[%r5], %r138;
	st.shared.u32 	[%r5+4], %r138;
	st.shared.u32 	[%r5+8], %r138;
$L__BB0_6:
	setp.gt.u32 	%p7, %r1, 31;
	bar.sync 	0;
	@%p7 bra 	$L__BB0_17;
	ld.shared.f32 	%f1, [%r5];
	ld.shared.f32 	%f2, [%r5+4];
	ld.shared.f32 	%f3, [%r5+8];
	shl.b32 	%r353, %r1, 6;
	mov.b32 	%r355, 4096;
	mov.b32 	%r354, 0;
$L__BB0_8:
	add.s32 	%r143, %r130, %r355;
	.pragma "used_bytes_mask 4095";
	ld.shared.v4.f32 	{%f87, %f88, %f89, %f90}, [%r143];
	sub.f32 	%f91, %f1, %f87;
	sub.f32 	%f92, %f2, %f88;
	sub.f32 	%f93, %f3, %f89;
	mul.f32 	%f94, %f92, %f92;
	fma.rn.f32 	%f95, %f91, %f91, %f94;
	fma.rn.f32 	%f96, %f93, %f93, %f95;
	sqrt.rn.f32 	%f85, %f96;
	// begin inline asm
	{  cvt.rn.f16.f32 %rs10, %f85;}

	// end inline asm
	add.s32 	%r11, %r130, %r353;
	st.shared.u16 	[%r11], %rs10;
	setp.leu.f32 	%p8, %f85, 0f00000000;
	setp.geu.f32 	%p9, %f85, 0f41400000;
	mov.f32 	%f910, 0f00000000;
	or.pred  	%p10, %p8, %p9;
	@%p10 bra 	$L__BB0_10;
	mul.f32 	%f97, %f85, %f85;
	div.rn.f32 	%f98, %f97, 0fC2900000;
	fma.rn.f32 	%f99, %f98, 0f3BBB989D, 0f3F000000;
	cvt.sat.f32.f32 	%f100, %f99;
	mov.f32 	%f101, 0f4B400001;
	mov.f32 	%f102, 0f437C0000;
	fma.rm.f32 	%f103, %f100, %f102, %f101;
	add.f32 	%f104, %f103, 0fCB40007F;
	neg.f32 	%f105, %f104;
	fma.rn.f32 	%f106, %f98, 0f3FB8AA3B, %f105;
	fma.rn.f32 	%f107, %f98, 0f32A57060, %f106;
	mov.b32 	%r144, %f103;
	shl.b32 	%r145, %r144, 23;
	mov.b32 	%f108, %r145;
	ex2.approx.ftz.f32 	%f109, %f107;
	mul.f32 	%f910, %f109, %f108;
$L__BB0_10:
	// begin inline asm
	{  cvt.rn.f16.f32 %rs11, %f910;}

	// end inline asm
	st.shared.u16 	[%r11+2048], %rs11;
	add.s32 	%r12, %r130, %r354;
	ld.shared.f32 	%f113, [%r12+4108];
	ld.shared.v2.f32 	{%f114, %f115}, [%r12+4112];
	sub.f32 	%f116, %f1, %f113;
	sub.f32 	%f117, %f2, %f114;
	sub.f32 	%f118, %f3, %f115;
	mul.f32 	%f119, %f117, %f117;
	fma.rn.f32 	%f120, %f116, %f116, %f119;
	fma.rn.f32 	%f121, %f118, %f118, %f120;
	sqrt.rn.f32 	%f111, %f121;
	// begin inline asm
	{  cvt.rn.f16.f32 %rs12, %f111;}

	// end inline asm
	st.shared.u16 	[%r11+2], %rs12;
	setp.leu.f32 	%p11, %f111, 0f00000000;
	setp.geu.f32 	%p12, %f111, 0f41400000;
	mov.f32 	%f911, 0f00000000;
	or.pred  	%p13, %p11, %p12;
	@%p13 bra 	$L__BB0_12;
	mul.f32 	%f122, %f111, %f111;
	div.rn.f32 	%f123, %f122, 0fC2900000;
	fma.rn.f32 	%f124, %f123, 0f3BBB989D, 0f3F000000;
	cvt.sat.f32.f32 	%f125, %f124;
	mov.f32 	%f126, 0f4B400001;
	mov.f32 	%f127, 0f437C0000;
	fma.rm.f32 	%f128, %f125, %f127, %f126;
	add.f32 	%f129, %f128, 0fCB40007F;
	neg.f32 	%f130, %f129;
	fma.rn.f32 	%f131, %f123, 0f3FB8AA3B, %f130;
	fma.rn.f32 	%f132, %f123, 0f32A57060, %f131;
	mov.b32 	%r147, %f128;
	shl.b32 	%r148, %r147, 23;
	mov.b32 	%f133, %r148;
	ex2.approx.ftz.f32 	%f134, %f132;
	mul.f32 	%f911, %f134, %f133;
$L__BB0_12:
	// begin inline asm
	{  cvt.rn.f16.f32 %rs13, %f911;}

	// end inline asm
	st.shared.u16 	[%r11+2050], %rs13;
	ld.shared.v2.f32 	{%f138, %f139}, [%r12+4120];
	ld.shared.f32 	%f140, [%r12+4128];
	sub.f32 	%f141, %f1, %f138;
	sub.f32 	%f142, %f2, %f139;
	sub.f32 	%f143, %f3, %f140;
	mul.f32 	%f144, %f142, %f142;
	fma.rn.f32 	%f145, %f141, %f141, %f144;
	fma.rn.f32 	%f146, %f143, %f143, %f145;
	sqrt.rn.f32 	%f136, %f146;
	// begin inline asm
	{  cvt.rn.f16.f32 %rs14, %f136;}

	// end inline asm
	st.shared.u16 	[%r11+4], %rs14;
	setp.leu.f32 	%p14, %f136, 0f00000000;
	setp.geu.f32 	%p15, %f136, 0f41400000;
	mov.f32 	%f912, 0f00000000;
	or.pred  	%p16, %p14, %p15;
	@%p16 bra 	$L__BB0_14;
	mul.f32 	%f147, %f136, %f136;
	div.rn.f32 	%f148, %f147, 0fC2900000;
	fma.rn.f32 	%f149, %f148, 0f3BBB989D, 0f3F000000;
	cvt.sat.f32.f32 	%f150, %f149;
	mov.f32 	%f151, 0f4B400001;
	mov.f32 	%f152, 0f437C0000;
	fma.rm.f32 	%f153, %f150, %f152, %f151;
	add.f32 	%f154, %f153, 0fCB40007F;
	neg.f32 	%f155, %f154;
	fma.rn.f32 	%f156, %f148, 0f3FB8AA3B, %f155;
	fma.rn.f32 	%f157, %f148, 0f32A57060, %f156;
	mov.b32 	%r149, %f153;
	shl.b32 	%r150, %r149, 23;
	mov.b32 	%f158, %r150;
	ex2.approx.ftz.f32 	%f159, %f157;
	mul.f32 	%f912, %f159, %f158;
$L__BB0_14:
	// begin inline asm
	{  cvt.rn.f16.f32 %rs15, %f912;}

	// end inline asm
	st.shared.u16 	[%r11+2052], %rs15;
	ld.shared.f32 	%f163, [%r12+4132];
	ld.shared.v2.f32 	{%f164, %f165}, [%r12+4136];
	sub.f32 	%f166, %f1, %f163;
	sub.f32 	%f167, %f2, %f164;
	sub.f32 	%f168, %f3, %f165;
	mul.f32 	%f169, %f167, %f167;
	fma.rn.f32 	%f170, %f166, %f166, %f169;
	fma.rn.f32 	%f171, %f168, %f168, %f170;
	sqrt.rn.f32 	%f161, %f171;
	// begin inline asm
	{  cvt.rn.f16.f32 %rs16, %f161;}

	// end inline asm
	st.shared.u16 	[%r11+6], %rs16;
	setp.leu.f32 	%p17, %f161, 0f00000000;
	setp.geu.f32 	%p18, %f161, 0f41400000;
	mov.f32 	%f913, 0f00000000;
	or.pred  	%p19, %p17, %p18;
	@%p19 bra 	$L__BB0_16;
	mul.f32 	%f172, %f161, %f161;
	div.rn.f32 	%f173, %f172, 0fC2900000;
	fma.rn.f32 	%f174, %f173, 0f3BBB989D, 0f3F000000;
	cvt.sat.f32.f32 	%f175, %f174;
	mov.f32 	%f176, 0f4B400001;
	mov.f32 	%f177, 0f437C0000;
	fma.rm.f32 	%f178, %f175, %f177, %f176;
	add.f32 	%f179, %f178, 0fCB40007F;
	neg.f32 	%f180, %f179;
	fma.rn.f32 	%f181, %f173, 0f3FB8AA3B, %f180;
	fma.rn.f32 	%f182, %f173, 0f32A57060, %f181;
	mov.b32 	%r151, %f178;
	shl.b32 	%r152, %r151, 23;
	mov.b32 	%f183, %r152;
	ex2.approx.ftz.f32 	%f184, %f182;
	mul.f32 	%f913, %f184, %f183;
$L__BB0_16:
	// begin inline asm
	{  cvt.rn.f16.f32 %rs17, %f913;}

	// end inline asm
	st.shared.u16 	[%r11+2054], %rs17;
	add.s32 	%r355, %r355, 48;
	add.s32 	%r354, %r354, 48;
	add.s32 	%r353, %r353, 8;
	setp.ne.s32 	%p20, %r355, 4480;
	@%p20 bra 	$L__BB0_8;
$L__BB0_17:
	shl.b32 	%r153, %r1, 6;
	add.s32 	%r16, %r130, %r153;
	bar.sync 	0;
	shl.b32 	%r155, %r1, 1;
	add.s32 	%r156, %r130, %r155;
	add.s32 	%r17, %r156, 4480;
	@%p5 bra 	$L__BB0_19;
	cvta.to.global.u64 	%rd17, %rd3;
	mul.wide.u32 	%rd18, %r2, 4;
	add.s64 	%rd19, %rd17, %rd18;
	ld.global.nc.f32 	%f186, [%rd19];
	// begin inline asm
	{  cvt.rn.f16.f32 %rs18, %f186;}

	// end inline asm
	st.shared.u16 	[%r17], %rs18;
	cvta.to.global.u64 	%rd20, %rd4;
	add.s64 	%rd21, %rd20, %rd18;
	ld.global.nc.f32 	%f187, [%rd21];
	// begin inline asm
	{  cvt.rn.f16.f32 %rs19, %f187;}

	// end inline asm
	st.shared.u16 	[%r17+64], %rs19;
	cvta.to.global.u64 	%rd22, %rd5;
	add.s64 	%rd23, %rd22, %rd18;
	ld.global.nc.f32 	%f188, [%rd23];
	// begin inline asm
	{  cvt.rn.f16.f32 %rs20, %f188;}

	// end inline asm
	st.shared.u16 	[%r17+128], %rs20;
	ld.shared.v4.b32 	{%r157, %r158, %r159, %r160}, [%r16+2048];
	mov.b32 	{%rs27, %rs28}, %r160;
	mov.b32 	{%rs25, %rs26}, %r159;
	mov.b32 	{%rs23, %rs24}, %r158;
	mov.b32 	{%rs21, %rs22}, %r157;
	// begin inline asm
	{  cvt.f32.f16 %f189, %rs21;}

	// end inline asm
	add.f32 	%f222, %f189, 0f00000000;
	// begin inline asm
	{  cvt.f32.f16 %f190, %rs22;}

	// end inline asm
	add.f32 	%f223, %f222, %f190;
	// begin inline asm
	{  cvt.f32.f16 %f191, %rs23;}

	// end inline asm
	add.f32 	%f224, %f223, %f191;
	// begin inline asm
	{  cvt.f32.f16 %f192, %rs24;}

	// end inline asm
	add.f32 	%f225, %f224, %f192;
	// begin inline asm
	{  cvt.f32.f16 %f193, %rs25;}

	// end inline asm
	add.f32 	%f226, %f225, %f193;
	// begin inline asm
	{  cvt.f32.f16 %f194, %rs26;}

	// end inline asm
	add.f32 	%f227, %f226, %f194;
	// begin inline asm
	{  cvt.f32.f16 %f195, %rs27;}

	// end inline asm
	add.f32 	%f228, %f227, %f195;
	// begin inline asm
	{  cvt.f32.f16 %f196, %rs28;}

	// end inline asm
	add.f32 	%f229, %f228, %f196;
	ld.shared.v4.b32 	{%r161, %r162, %r163, %r164}, [%r16+2064];
	mov.b32 	{%rs35, %rs36}, %r164;
	mov.b32 	{%rs33, %rs34}, %r163;
	mov.b32 	{%rs31, %rs32}, %r162;
	mov.b32 	{%rs29, %rs30}, %r161;
	// begin inline asm
	{  cvt.f32.f16 %f197, %rs29;}

	// end inline asm
	add.f32 	%f230, %f229, %f197;
	// begin inline asm
	{  cvt.f32.f16 %f198, %rs30;}

	// end inline asm
	add.f32 	%f231, %f230, %f198;
	// begin inline asm
	{  cvt.f32.f16 %f199, %rs31;}

	// end inline asm
	add.f32 	%f232, %f231, %f199;
	// begin inline asm
	{  cvt.f32.f16 %f200, %rs32;}

	// end inline asm
	add.f32 	%f233, %f232, %f200;
	// begin inline asm
	{  cvt.f32.f16 %f201, %rs33;}

	// end inline asm
	add.f32 	%f234, %f233, %f201;
	// begin inline asm
	{  cvt.f32.f16 %f202, %rs34;}

	// end inline asm
	add.f32 	%f235, %f234, %f202;
	// begin inline asm
	{  cvt.f32.f16 %f203, %rs35;}

	// end inline asm
	add.f32 	%f236, %f235, %f203;
	// begin inline asm
	{  cvt.f32.f16 %f204, %rs36;}

	// end inline asm
	add.f32 	%f237, %f236, %f204;
	ld.shared.v4.b32 	{%r165, %r166, %r167, %r168}, [%r16+2080];
	mov.b32 	{%rs43, %rs44}, %r168;
	mov.b32 	{%rs41, %rs42}, %r167;
	mov.b32 	{%rs39, %rs40}, %r166;
	mov.b32 	{%rs37, %rs38}, %r165;
	// begin inline asm
	{  cvt.f32.f16 %f205, %rs37;}

	// end inline asm
	add.f32 	%f238, %f237, %f205;
	// begin inline asm
	{  cvt.f32.f16 %f206, %rs38;}

	// end inline asm
	add.f32 	%f239, %f238, %f206;
	// begin inline asm
	{  cvt.f32.f16 %f207, %rs39;}

	// end inline asm
	add.f32 	%f240, %f239, %f207;
	// begin inline asm
	{  cvt.f32.f16 %f208, %rs40;}

	// end inline asm
	add.f32 	%f241, %f240, %f208;
	// begin inline asm
	{  cvt.f32.f16 %f209, %rs41;}

	// end inline asm
	add.f32 	%f242, %f241, %f209;
	// begin inline asm
	{  cvt.f32.f16 %f210, %rs42;}

	// end inline asm
	add.f32 	%f243, %f242, %f210;
	// begin inline asm
	{  cvt.f32.f16 %f211, %rs43;}

	// end inline asm
	add.f32 	%f244, %f243, %f211;
	// begin inline asm
	{  cvt.f32.f16 %f212, %rs44;}

	// end inline asm
	add.f32 	%f245, %f244, %f212;
	ld.shared.v4.b32 	{%r169, %r170, %r171, %r172}, [%r16+2096];
	mov.b32 	{%rs51, %rs52}, %r172;
	mov.b32 	{%rs49, %rs50}, %r171;
	mov.b32 	{%rs47, %rs48}, %r170;
	mov.b32 	{%rs45, %rs46}, %r169;
	// begin inline asm
	{  cvt.f32.f16 %f213, %rs45;}

	// end inline asm
	add.f32 	%f246, %f245, %f213;
	// begin inline asm
	{  cvt.f32.f16 %f214, %rs46;}

	// end inline asm
	add.f32 	%f247, %f246, %f214;
	// begin inline asm
	{  cvt.f32.f16 %f215, %rs47;}

	// end inline asm
	add.f32 	%f248, %f247, %f215;
	// begin inline asm
	{  cvt.f32.f16 %f216, %rs48;}

	// end inline asm
	add.f32 	%f249, %f248, %f216;
	// begin inline asm
	{  cvt.f32.f16 %f217, %rs49;}

	// end inline asm
	add.f32 	%f250, %f249, %f217;
	// begin inline asm
	{  cvt.f32.f16 %f218, %rs50;}

	// end inline asm
	add.f32 	%f251, %f250, %f218;
	// begin inline asm
	{  cvt.f32.f16 %f219, %rs51;}

	// end inline asm
	add.f32 	%f252, %f251, %f219;
	// begin inline asm
	{  cvt.f32.f16 %f220, %rs52;}

	// end inline asm
	add.f32 	%f221, %f252, %f220;
	// begin inline asm
	{  cvt.rn.f16.f32 %rs53, %f221;}

	// end inline asm
	st.shared.u16 	[%r17+192], %rs53;
$L__BB0_19:
	setp.gt.u32 	%p22, %r1, 31;
	bar.sync 	0;
	@%p22 bra 	$L__BB0_21;
	mov.f32 	%f253, 0f42000000;
	rsqrt.approx.f32 	%f254, %f253;
	st.shared.f32 	[%r4+-3200], %f254;
$L__BB0_21:
	bar.sync 	0;
	mov.b32 	%r356, 0;
$L__BB0_22:
	setp.gt.u32 	%p23, %r1, 31;
	@%p23 bra 	$L__BB0_24;
	ld.shared.v4.b32 	{%r174, %r175, %r176, %r177}, [%r16+2048];
	mov.b32 	{%rs60, %rs61}, %r177;
	mov.b32 	{%rs58, %rs59}, %r176;
	mov.b32 	{%rs56, %rs57}, %r175;
	mov.b32 	{%rs54, %rs55}, %r174;
	// begin inline asm
	{  cvt.f32.f16 %f255, %rs54;}

	// end inline asm
	ld.shared.v4.f32 	{%f287, %f288, %f289, %f290}, [_ZZ32mega_fused_pocket_detection_fp16E4smem+4800];
	fma.rn.f32 	%f291, %f255, %f287, 0f00000000;
	// begin inline asm
	{  cvt.f32.f16 %f256, %rs55;}

	// end inline asm
	fma.rn.f32 	%f292, %f256, %f288, %f291;
	// begin inline asm
	{  cvt.f32.f16 %f257, %rs56;}

	// end inline asm
	fma.rn.f32 	%f293, %f257, %f289, %f292;
	// begin inline asm
	{  cvt.f32.f16 %f258, %rs57;}

	// end inline asm
	fma.rn.f32 	%f294, %f258, %f290, %f293;
	// begin inline asm
	{  cvt.f32.f16 %f259, %rs58;}

	// end inline asm
	ld.shared.v4.f32 	{%f295, %f296, %f297, %f298}, [_ZZ32mega_fused_pocket_detection_fp16E4smem+4816];
	fma.rn.f32 	%f299, %f259, %f295, %f294;
	// begin inline asm
	{  cvt.f32.f16 %f260, %rs59;}

	// end inline asm
	fma.rn.f32 	%f300, %f260, %f296, %f299;
	// begin inline asm
	{  cvt.f32.f16 %f261, %rs60;}

	// end inline asm
	fma.rn.f32 	%f301, %f261, %f297, %f300;
	// begin inline asm
	{  cvt.f32.f16 %f262, %rs61;}

	// end inline asm
	fma.rn.f32 	%f302, %f262, %f298, %f301;
	ld.shared.v4.b32 	{%r178, %r179, %r180, %r181}, [%r16+2064];
	mov.b32 	{%rs68, %rs69}, %r181;
	mov.b32 	{%rs66, %rs67}, %r180;
	mov.b32 	{%rs64, %rs65}, %r179;
	mov.b32 	{%rs62, %rs63}, %r178;
	// begin inline asm
	{  cvt.f32.f16 %f263, %rs62;}

	// end inline asm
	ld.shared.v4.f32 	{%f303, %f304, %f305, %f306}, [_ZZ32mega_fused_pocket_detection_fp16E4smem+4832];
	fma.rn.f32 	%f307, %f263, %f303, %f302;
	// begin inline asm
	{  cvt.f32.f16 %f264, %rs63;}

	// end inline asm
	fma.rn.f32 	%f308, %f264, %f304, %f307;
	// begin inline asm
	{  cvt.f32.f16 %f265, %rs64;}

	// end inline asm
	fma.rn.f32 	%f309, %f265, %f305, %f308;
	// begin inline asm
	{  cvt.f32.f16 %f266, %rs65;}

	// end inline asm
	fma.rn.f32 	%f310, %f266, %f306, %f309;
	// begin inline asm
	{  cvt.f32.f16 %f267, %rs66;}

	// end inline asm
	ld.shared.v4.f32 	{%f311, %f312, %f313, %f314}, [_ZZ32mega_fused_pocket_detection_fp16E4smem+4848];
	fma.rn.f32 	%f315, %f267, %f311, %f310;
	// begin inline asm
	{  cvt.f32.f16 %f268, %rs67;}

	// end inline asm
	fma.rn.f32 	%f316, %f268, %f312, %f315;
	// begin inline asm
	{  cvt.f32.f16 %f269, %rs68;}

	// end inline asm
	fma.rn.f32 	%f317, %f269, %f313, %f316;
	// begin inline asm
	{  cvt.f32.f16 %f270, %rs69;}

	// end inline asm
	fma.rn.f32 	%f318, %f270, %f314, %f317;
	ld.shared.v4.b32 	{%r182, %r183, %r184, %r185}, [%r16+2080];
	mov.b32 	{%rs76, %rs77}, %r185;
	mov.b32 	{%rs74, %rs75}, %r184;
	mov.b32 	{%rs72, %rs73}, %r183;
	mov.b32 	{%rs70, %rs71}, %r182;
	// begin inline asm
	{  cvt.f32.f16 %f271, %rs70;}

	// end inline asm
	ld.shared.v4.f32 	{%f319, %f320, %f321, %f322}, [_ZZ32mega_fused_pocket_detection_fp16E4smem+4864];
	fma.rn.f32 	%f323, %f271, %f319, %f318;
	// begin inline asm
	{  cvt.f32.f16 %f272, %rs71;}

	// end inline asm
	fma.rn.f32 	%f324, %f272, %f320, %f323;
	// begin inline asm
	{  cvt.f32.f16 %f273, %rs72;}

	// end inline asm
	fma.rn.f32 	%f325, %f273, %f321, %f324;
	// begin inline asm
	{  cvt.f32.f16 %f274, %rs73;}

	// end inline asm
	fma.rn.f32 	%f326, %f274, %f322, %f325;
	// begin inline asm
	{  cvt.f32.f16 %f275, %rs74;}

	// end inline asm
	ld.shared.v4.f32 	{%f327, %f328, %f329, %f330}, [_ZZ32mega_fused_pocket_detection_fp16E4smem+4880];
	fma.rn.f32 	%f331, %f275, %f327, %f326;
	// begin inline asm
	{  cvt.f32.f16 %f276, %rs75;}

	// end inline asm
	fma.rn.f32 	%f332, %f276, %f328, %f331;
	// begin inline asm
	{  cvt.f32.f16 %f277, %rs76;}

	// end inline asm
	fma.rn.f32 	%f333, %f277, %f329, %f332;
	// begin inline asm
	{  cvt.f32.f16 %f278, %rs77;}

	// end inline asm
	fma.rn.f32 	%f334, %f278, %f330, %f333;
	ld.shared.v4.b32 	{%r186, %r187, %r188, %r189}, [%r16+2096];
	mov.b32 	{%rs84, %rs85}, %r189;
	mov.b32 	{%rs82, %rs83}, %r188;
	mov.b32 	{%rs80, %rs81}, %r187;
	mov.b32 	{%rs78, %rs79}, %r186;
	// begin inline asm
	{  cvt.f32.f16 %f279, %rs78;}

	// end inline asm
	ld.shared.v4.f32 	{%f335, %f336, %f337, %f338}, [_ZZ32mega_fused_pocket_detection_fp16E4smem+4896];
	fma.rn.f32 	%f339, %f279, %f335, %f334;
	// begin inline asm
	{  cvt.f32.f16 %f280, %rs79;}

	// end inline asm
	fma.rn.f32 	%f340, %f280, %f336, %f339;
	// begin inline asm
	{  cvt.f32.f16 %f281, %rs80;}

	// end inline asm
	fma.rn.f32 	%f341, %f281, %f337, %f340;
	// begin inline asm
	{  cvt.f32.f16 %f282, %rs81;}

	// end inline asm
	fma.rn.f32 	%f342, %f282, %f338, %f341;
	// begin inline asm
	{  cvt.f32.f16 %f283, %rs82;}

	// end inline asm
	ld.shared.v4.f32 	{%f343, %f344, %f345, %f346}, [_ZZ32mega_fused_pocket_detection_fp16E4smem+4912];
	fma.rn.f32 	%f347, %f283, %f343, %f342;
	// begin inline asm
	{  cvt.f32.f16 %f284, %rs83;}

	// end inline asm
	fma.rn.f32 	%f348, %f284, %f344, %f347;
	// begin inline asm
	{  cvt.f32.f16 %f285, %rs84;}

	// end inline asm
	fma.rn.f32 	%f349, %f285, %f345, %f348;
	// begin inline asm
	{  cvt.f32.f16 %f286, %rs85;}

	// end inline asm
	fma.rn.f32 	%f350, %f286, %f346, %f349;
	st.shared.f32 	[%r4+-3072], %f350;
$L__BB0_24:
	setp.gt.u32 	%p24, %r1, 31;
	bar.sync 	0;
	@%p24 bra 	$L__BB0_26;
	ld.shared.v4.f32 	{%f351, %f352, %f353, %f354}, [_ZZ32mega_fused_pocket_detection_fp16E4smem+4928];
	fma.rn.f32 	%f355, %f351, %f351, 0f00000000;
	fma.rn.f32 	%f356, %f352, %f352, %f355;
	fma.rn.f32 	%f357, %f353, %f353, %f356;
	fma.rn.f32 	%f358, %f354, %f354, %f357;
	ld.shared.v4.f32 	{%f359, %f360, %f361, %f362}, [_ZZ32mega_fused_pocket_detection_fp16E4smem+4944];
	fma.rn.f32 	%f363, %f359, %f359, %f358;
	fma.rn.f32 	%f364, %f360, %f360, %f363;
	fma.rn.f32 	%f365, %f361, %f361, %f364;
	fma.rn.f32 	%f366, %f362, %f362, %f365;
	ld.shared.v4.f32 	{%f367, %f368, %f369, %f370}, [_ZZ32mega_fused_pocket_detection_fp16E4smem+4960];
	fma.rn.f32 	%f371, %f367, %f367, %f366;
	fma.rn.f32 	%f372, %f368, %f368, %f371;
	fma.rn.f32 	%f373, %f369, %f369, %f372;
	fma.rn.f32 	%f374, %f370, %f370, %f373;
	ld.shared.v4.f32 	{%f375, %f376, %f377, %f378}, [_ZZ32mega_fused_pocket_detection_fp16E4smem+4976];
	fma.rn.f32 	%f379, %f375, %f375, %f374;
	fma.rn.f32 	%f380, %f376, %f376, %f379;
	fma.rn.f32 	%f381, %f377, %f377, %f380;
	fma.rn.f32 	%f382, %f378, %f378, %f381;
	ld.shared.v4.f32 	{%f383, %f384, %f385, %f386}, [_ZZ32mega_fused_pocket_detection_fp16E4smem+4992];
	fma.rn.f32 	%f387, %f383, %f383, %f382;
	fma.rn.f32 	%f388, %f384, %f384, %f387;
	fma.rn.f32 	%f389, %f385, %f385, %f388;
	fma.rn.f32 	%f390, %f386, %f386, %f389;
	ld.shared.v4.f32 	{%f391, %f392, %f393, %f394}, [_ZZ32mega_fused_pocket_detection_fp16E4smem+5008];
	fma.rn.f32 	%f395, %f391, %f391, %f390;
	fma.rn.f32 	%f396, %f392, %f392, %f395;
	fma.rn.f32 	%f397, %f393, %f393, %f396;
	fma.rn.f32 	%f398, %f394, %f394, %f397;
	ld.shared.v4.f32 	{%f399, %f400, %f401, %f402}, [_ZZ32mega_fused_pocket_detection_fp16E4smem+5024];
	fma.rn.f32 	%f403, %f399, %f399, %f398;
	fma.rn.f32 	%f404, %f400, %f400, %f403;
	fma.rn.f32 	%f405, %f401, %f401, %f404;
	fma.rn.f32 	%f406, %f402, %f402, %f405;
	ld.shared.v4.f32 	{%f407, %f408, %f409, %f410}, [_ZZ32mega_fused_pocket_detection_fp16E4smem+5040];
	fma.rn.f32 	%f411, %f407, %f407, %f406;
	fma.rn.f32 	%f412, %f408, %f408, %f411;
	fma.rn.f32 	%f413, %f409, %f409, %f412;
	fma.rn.f32 	%f414, %f410, %f410, %f413;
	add.f32 	%f415, %f414, 0f2EDBE6FF;
	rsqrt.approx.f32 	%f416, %f415;
	ld.shared.f32 	%f417, [%r4+-3072];
	mul.f32 	%f418, %f416, %f417;
	st.shared.f32 	[%r4+-3200], %f418;
$L__BB0_26:
	bar.sync 	0;
	add.s32 	%r356, %r356, 1;
	setp.ne.s32 	%p25, %r356, 15;
	@%p25 bra 	$L__BB0_22;
	setp.gt.u32 	%p26, %r1, 31;
	@%p26 bra 	$L__BB0_29;
	ld.shared.v4.b32 	{%r190, %r191, %r192, %r193}, [_ZZ32mega_fused_pocket_detection_fp16E4smem+4672];
	mov.b32 	{%rs92, %rs93}, %r193;
	mov.b32 	{%rs90, %rs91}, %r192;
	mov.b32 	{%rs88, %rs89}, %r191;
	mov.b32 	{%rs86, %rs87}, %r190;
	// begin inline asm
	{  cvt.f32.f16 %f419, %rs86;}

	// end inline asm
	max.f32 	%f453, %f419, 0f00000000;
	// begin inline asm
	{  cvt.f32.f16 %f420, %rs87;}

	// end inline asm
	max.f32 	%f454, %f453, %f420;
	// begin inline asm
	{  cvt.f32.f16 %f421, %rs88;}

	// end inline asm
	max.f32 	%f455, %f454, %f421;
	// begin inline asm
	{  cvt.f32.f16 %f422, %rs89;}

	// end inline asm
	max.f32 	%f456, %f455, %f422;
	// begin inline asm
	{  cvt.f32.f16 %f423, %rs90;}

	// end inline asm
	max.f32 	%f457, %f456, %f423;
	// begin inline asm
	{  cvt.f32.f16 %f424, %rs91;}

	// end inline asm
	max.f32 	%f458, %f457, %f424;
	// begin inline asm
	{  cvt.f32.f16 %f425, %rs92;}

	// end inline asm
	max.f32 	%f459, %f458, %f425;
	// begin inline asm
	{  cvt.f32.f16 %f426, %rs93;}

	// end inline asm
	max.f32 	%f460, %f459, %f426;
	ld.shared.v4.b32 	{%r194, %r195, %r196, %r197}, [_ZZ32mega_fused_pocket_detection_fp16E4smem+4688];
	mov.b32 	{%rs100, %rs101}, %r197;
	mov.b32 	{%rs98, %rs99}, %r196;
	mov.b32 	{%rs96, %rs97}, %r195;
	mov.b32 	{%rs94, %rs95}, %r194;
	// begin inline asm
	{  cvt.f32.f16 %f427, %rs94;}

	// end inline asm
	max.f32 	%f461, %f460, %f427;
	// begin inline asm
	{  cvt.f32.f16 %f428, %rs95;}

	// end inline asm
	max.f32 	%f462, %f461, %f428;
	// begin inline asm
	{  cvt.f32.f16 %f429, %rs96;}

	// end inline asm
	max.f32 	%f463, %f462, %f429;
	// begin inline asm
	{  cvt.f32.f16 %f430, %rs97;}

	// end inline asm
	max.f32 	%f464, %f463, %f430;
	// begin inline asm
	{  cvt.f32.f16 %f431, %rs98;}

	// end inline asm
	max.f32 	%f465, %f464, %f431;
	// begin inline asm
	{  cvt.f32.f16 %f432, %rs99;}

	// end inline asm
	max.f32 	%f466, %f465, %f432;
	// begin inline asm
	{  cvt.f32.f16 %f433, %rs100;}

	// end inline asm
	max.f32 	%f467, %f466, %f433;
	// begin inline asm
	{  cvt.f32.f16 %f434, %rs101;}

	// end inline asm
	max.f32 	%f468, %f467, %f434;
	ld.shared.v4.b32 	{%r198, %r199, %r200, %r201}, [_ZZ32mega_fused_pocket_detection_fp16E4smem+4704];
	mov.b32 	{%rs108, %rs109}, %r201;
	mov.b32 	{%rs106, %rs107}, %r200;
	mov.b32 	{%rs104, %rs105}, %r199;
	mov.b32 	{%rs102, %rs103}, %r198;
	// begin inline asm
	{  cvt.f32.f16 %f435, %rs102;}

	// end inline asm
	max.f32 	%f469, %f468, %f435;
	// begin inline asm
	{  cvt.f32.f16 %f436, %rs103;}

	// end inline asm
	max.f32 	%f470, %f469, %f436;
	// begin inline asm
	{  cvt.f32.f16 %f437, %rs104;}

	// end inline asm
	max.f32 	%f471, %f470, %f437;
	// begin inline asm
	{  cvt.f32.f16 %f438, %rs105;}

	// end inline asm
	max.f32 	%f472, %f471, %f438;
	// begin inline asm
	{  cvt.f32.f16 %f439, %rs106;}

	// end inline asm
	max.f32 	%f473, %f472, %f439;
	// begin inline asm
	{  cvt.f32.f16 %f440, %rs107;}

	// end inline asm
	max.f32 	%f474, %f473, %f440;
	// begin inline asm
	{  cvt.f32.f16 %f441, %rs108;}

	// end inline asm
	max.f32 	%f475, %f474, %f441;
	// begin inline asm
	{  cvt.f32.f16 %f442, %rs109;}

	// end inline asm
	max.f32 	%f476, %f475, %f442;
	ld.shared.v4.b32 	{%r202, %r203, %r204, %r205}, [_ZZ32mega_fused_pocket_detection_fp16E4smem+4720];
	mov.b32 	{%rs116, %rs117}, %r205;
	mov.b32 	{%rs114, %rs115}, %r204;
	mov.b32 	{%rs112, %rs113}, %r203;
	mov.b32 	{%rs110, %rs111}, %r202;
	// begin inline asm
	{  cvt.f32.f16 %f443, %rs110;}

	// end inline asm
	max.f32 	%f477, %f476, %f443;
	// begin inline asm
	{  cvt.f32.f16 %f444, %rs111;}

	// end inline asm
	max.f32 	%f478, %f477, %f444;
	// begin inline asm
	{  cvt.f32.f16 %f445, %rs112;}

	// end inline asm
	max.f32 	%f479, %f478, %f445;
	// begin inline asm
	{  cvt.f32.f16 %f446, %rs113;}

	// end inline asm
	max.f32 	%f480, %f479, %f446;
	// begin inline asm
	{  cvt.f32.f16 %f447, %rs114;}

	// end inline asm
	max.f32 	%f481, %f480, %f447;
	// begin inline asm
	{  cvt.f32.f16 %f448, %rs115;}

	// end inline asm
	max.f32 	%f482, %f481, %f448;
	// begin inline asm
	{  cvt.f32.f16 %f449, %rs116;}

	// end inline asm
	max.f32 	%f483, %f482, %f449;
	// begin inline asm
	{  cvt.f32.f16 %f450, %rs117;}

	// end inline asm
	max.f32 	%f484, %f483, %f450;
	ld.shared.u16 	%rs118, [%r17+192];
	// begin inline asm
	{  cvt.f32.f16 %f451, %rs118;}

	// end inline asm
	add.f32 	%f485, %f484, 0f2EDBE6FF;
	div.rn.f32 	%f486, %f451, %f485;
	ld.shared.f32 	%f487, [%r4+-3200];
	abs.f32 	%f488, %f487;
	mul.f32 	%f489, %f488, 0f3ECCCCCD;
	fma.rn.f32 	%f452, %f486, 0f3F19999A, %f489;
	// begin inline asm
	{  cvt.rn.f16.f32 %rs119, %f452;}

	// end inline asm
	st.shared.u16 	[%r17+256], %rs119;
$L__BB0_29:
	setp.gt.u32 	%p27, %r1, 31;
	bar.sync 	0;
	@%p27 bra 	$L__BB0_31;
	ld.shared.u16 	%rs120, [%r17+192];
	// begin inline asm
	{  cvt.f32.f16 %f490, %rs120;}

	// end inline asm
	div.rn.f32 	%f491, %f490, 0f41A00000;
	// begin inline asm
	{  cvt.rn.f16.f32 %rs121, %f491;}

	// end inline asm
	st.shared.u16 	[%r3+-1024], %rs121;
	ld.shared.u16 	%rs127, [%r17];
	st.shared.u16 	[%r3+-1022], %rs127;
	ld.shared.u16 	%rs128, [%r17+256];
	ld.shared.u16 	%rs129, [%r17+64];
	mov.b32 	%r206, {%rs128, %rs129};
	st.shared.u32 	[%r3+-1020], %r206;
	ld.shared.u16 	%rs130, [%r17+128];
	ld.shared.f32 	%f492, [%r4+-3200];
	// begin inline asm
	{  cvt.rn.f16.f32 %rs122, %f492;}

	// end inline asm
	ld.shared.u16 	%rs123, [%r16];
	// begin inline asm
	{  cvt.f32.f16 %f493, %rs123;}

	// end inline asm
	div.rn.f32 	%f494, %f493, 0f42480000;
	// begin inline asm
	{  cvt.rn.f16.f32 %rs124, %f494;}

	// end inline asm
	cvt.rn.f32.u32 	%f497, %r1;
	mul.f32 	%f495, %f497, 0f3D000000;
	// begin inline asm
	{  cvt.rn.f16.f32 %rs125, %f495;}

	// end inline asm
	st.shared.v4.u16 	[%r3+-1016], {%rs130, %rs122, %rs124, %rs125};
	mov.f32 	%f496, 0f00000000;
	// begin inline asm
	{  cvt.rn.f16.f32 %rs126, %f496;}

	// end inline asm
	mov.b32 	%r207, {%rs126, %rs126};
	st.shared.v4.b32 	[%r3+-1008], {%r207, %r207, %r207, %r207};
$L__BB0_31:
	setp.gt.u32 	%p28, %r1, 255;
	@%p28 bra 	$L__BB0_33;
	and.b32  	%r209, %r155, 2016;
	add.s32 	%r211, %r130, %r209;
	and.b32  	%r212, %r155, 30;
	add.s32 	%r213, %r211, %r212;
	mul.wide.u32 	%rd24, %r1, 2;
	mov.u64 	%rd25, c_reservoir_weights_fp16;
	add.s64 	%rd26, %rd25, %rd24;
	ld.const.u16 	%rs131, [%rd26];
	st.shared.u16 	[%r213+7104], %rs131;
$L__BB0_33:
	setp.gt.u32 	%p29, %r1, 31;
	bar.sync 	0;
	@%p29 bra 	$L__BB0_35;
	mov.f32 	%f498, 0f00000000;
	// begin inline asm
	{  cvt.rn.f16.f32 %rs132, %f498;}

	// end inline asm
	mov.b32 	%r214, {%rs132, %rs132};
	add.s32 	%r216, %r130, 5056;
	mov.b32 	%r217, 16;
	wmma.load.a.sync.aligned.row.m16n16k16.shared.f16 	{%r218, %r219, %r220, %r221, %r222, %r223, %r224, %r225}, [%r216], %r217;
	add.s32 	%r226, %r130, 7104;
	wmma.load.b.sync.aligned.col.m16n16k16.shared.f16 	{%r227, %r228, %r229, %r230, %r231, %r232, %r233, %r234}, [%r226], %r217;
	wmma.mma.sync.aligned.row.col.m16n16k16.f16.f16 {%r235, %r236, %r237, %r238}, {%r218, %r219, %r220, %r221, %r222, %r223, %r224, %r225}, {%r227, %r228, %r229, %r230, %r231, %r232, %r233, %r234}, {%r214, %r214, %r214, %r214};
	add.s32 	%r239, %r130, 6080;
	wmma.store.d.sync.aligned.row.m16n16k16.shared.f16 	[%r239], {%r235, %r236, %r237, %r238}, %r217;
$L__BB0_35:
	setp.gt.u32 	%p30, %r1, 31;
	bar.sync 	0;
	mov.f32 	%f915, 0f00000000;
	@%p30 bra 	$L__BB0_136;
	ld.shared.u16 	%rs1, [%r3];
	// begin inline asm
	{  cvt.f32.f16 %f499, %rs1;}

	// end inline asm
	mul.f32 	%f502, %f499, %f499;
	add.f32 	%f503, %f502, 0f41D80000;
	mul.f32 	%f504, %f499, %f503;
	fma.rn.f32 	%f505, %f502, 0f41100000, 0f41D80000;
	div.rn.f32 	%f500, %f504, %f505;
	// begin inline asm
	{  cvt.rn.f16.f32 %rs134, %f500;}

	// end inline asm
	setp.eq.s32 	%p31, %r1, 0;
	mov.b32 	%r358, 0;
	@%p31 bra 	$L__BB0_39;
	ld.shared.u16 	%rs135, [%r16+2048];
	// begin inline asm
	{  cvt.f32.f16 %f506, %rs135;}

	// end inline asm
	setp.leu.f32 	%p32, %f506, 0f3DCCCCCD;
	@%p32 bra 	$L__BB0_39;
	ld.shared.u16 	%rs136, [_ZZ32mega_fused_pocket_detection_fp16E4smem+4480];
	// begin inline asm
	{  cvt.f32.f16 %f508, %rs136;}

	// end inline asm
	add.f32 	%f915, %f508, 0f00000000;
	mov.b32 	%r358, 1;
$L__BB0_39:
	setp.eq.s32 	%p33, %r1, 1;
	@%p33 bra 	$L__BB0_42;
	ld.shared.u16 	%rs137, [%r16+2050];
	// begin inline asm
	{  cvt.f32.f16 %f509, %rs137;}

	// end inline asm
	setp.leu.f32 	%p34, %f509, 0f3DCCCCCD;
	@%p34 bra 	$L__BB0_42;
	ld.shared.u16 	%rs138, [_ZZ32mega_fused_pocket_detection_fp16E4smem+4482];
	// begin inline asm
	{  cvt.f32.f16 %f510, %rs138;}

	// end inline asm
	add.f32 	%f915, %f915, %f510;
	add.s32 	%r358, %r358, 1;
$L__BB0_42:
	setp.eq.s32 	%p35, %r1, 2;
	@%p35 bra 	$L__BB0_45;
	ld.shared.u16 	%rs139, [%r16+2052];
	// begin inline asm
	{  cvt.f32.f16 %f511, %rs139;}

	// end inline asm
	setp.leu.f32 	%p36, %f511, 0f3DCCCCCD;
	@%p36 bra 	$L__BB0_45;
	ld.shared.u16 	%rs140, [_ZZ32mega_fused_pocket_detection_fp16E4smem+4484];
	// begin inline asm
	{  cvt.f32.f16 %f512, %rs140;}

	// end inline asm
	add.f32 	%f915, %f915, %f512;
	add.s32 	%r358, %r358, 1;
$L__BB0_45:
	setp.eq.s32 	%p37, %r1, 3;
	@%p37 bra 	$L__BB0_48;
	ld.shared.u16 	%rs141, [%r16+2054];
	// begin inline asm
	{  cvt.f32.f16 %f513, %rs141;}

	// end inline asm
	setp.leu.f32 	%p38, %f513, 0f3DCCCCCD;
	@%p38 bra 	$L__BB0_48;
	ld.shared.u16 	%rs142, [_ZZ32mega_fused_pocket_detection_fp16E4smem+4486];
	// begin inline asm
	{  cvt.f32.f16 %f514, %rs142;}

	// end inline asm
	add.f32 	%f915, %f915, %f514;
	add.s32 	%r358, %r358, 1;
$L__BB0_48:
	setp.eq.s32 	%p39, %r1, 4;
	@%p39 bra 	$L__BB0_51;
	ld.shared.u16 	%rs143, [%r16+2056];
	// begin inline asm
	{  cvt.f32.f16 %f515, %rs143;}

	// end inline asm
	setp.leu.f32 	%p40, %f515, 0f3DCCCCCD;
	@%p40 bra 	$L__BB0_51;
	ld.shared.u16 	%rs144, [_ZZ32mega_fused_pocket_detection_fp16E4smem+4488];
	// begin inline asm
	{  cvt.f32.f16 %f516, %rs144;}

	// end inline asm
	add.f32 	%f915, %f915, %f516;
	add.s32 	%r358, %r358, 1;
$L__BB0_51:
	setp.eq.s32 	%p41, %r1, 5;
	@%p41 bra 	$L__BB0_54;
	ld.shared.u16 	%rs145, [%r16+2058];
	// begin inline asm
	{  cvt.f32.f16 %f517, %rs145;}

	// end inline asm
	setp.leu.f32 	%p42, %f517, 0f3DCCCCCD;
	@%p42 bra 	$L__BB0_54;
	ld.shared.u16 	%rs146, [_ZZ32mega_fused_pocket_detection_fp16E4smem+4490];
	// begin inline asm
	{  cvt.f32.f16 %f518, %rs146;}

	// end inline asm
	add.f32 	%f915, %f915, %f518;
	add.s32 	%r358, %r358, 1;
$L__BB0_54:
	setp.eq.s32 	%p43, %r1, 6;
	@%p43 bra 	$L__BB0_57;
	ld.shared.u16 	%rs147, [%r16+2060];
	// begin inline asm
	{  cvt.f32.f16 %f519, %rs147;}

	// end inline asm
	setp.leu.f32 	%p44, %f519, 0f3DCCCCCD;
	@%p44 bra 	$L__BB0_57;
	ld.shared.u16 	%rs148, [_ZZ32mega_fused_pocket_detection_fp16E4smem+4492];
	// begin inline asm
	{  cvt.f32.f16 %f520, %rs148;}

	// end inline asm
	add.f32 	%f915, %f915, %f520;
	add.s32 	%r358, %r358, 1;
$L__BB0_57:
	setp.eq.s32 	%p45, %r1, 7;
	@%p45 bra 	$L__BB0_60;
	ld.shared.u16 	%rs149, [%r16+2062];
	// begin inline asm
	{  cvt.f32.f16 %f521, %rs149;}

	// end inline asm
	setp.leu.f32 	%p46, %f521, 0f3DCCCCCD;
	@%p46 bra 	$L__BB0_60;
	ld.shared.u16 	%rs150, [_ZZ32mega_fused_pocket_detection_fp16E4smem+4494];
	// begin inline asm
	{  cvt.f32.f16 %f522, %rs150;}

	// end inline asm
	add.f32 	%f915, %f915, %f522;
	add.s32 	%r358, %r358, 1;
$L__BB0_60:
	setp.eq.s32 	%p47, %r1, 8;
	@%p47 bra 	$L__BB0_63;
	ld.shared.u16 	%rs151, [%r16+2064];
	// begin inline asm
	{  cvt.f32.f16 %f523, %rs151;}

	// end inline asm
	setp.leu.f32 	%p48, %f523, 0f3DCCCCCD;
	@%p48 bra 	$L__BB0_63;
	ld.shared.u16 	%rs152, [_ZZ32mega_fused_pocket_detection_fp16E4smem+4496];
	// begin inline asm
	{  cvt.f32.f16 %f524, %rs152;}

	// end inline asm
	add.f32 	%f915, %f915, %f524;
	add.s32 	%r358, %r358, 1;
$L__BB0_63:
	setp.eq.s32 	%p49, %r1, 9;
	@%p49 bra 	$L__BB0_66;
	ld.shared.u16 	%rs153, [%r16+2066];
	// begin inline asm
	{  cvt.f32.f16 %f525, %rs153;}

	// end inline asm
	setp.leu.f32 	%p50, %f525, 0f3DCCCCCD;
	@%p50 bra 	$L__BB0_66;
	ld.shared.u16 	%rs154, [_ZZ32mega_fused_pocket_detection_fp16E4smem+4498];
	// begin inline asm
	{  cvt.f32.f16 %f526, %rs154;}

	// end inline asm
	add.f32 	%f915, %f915, %f526;
	add.s32 	%r358, %r358, 1;
$L__BB0_66:
	setp.eq.s32 	%p51, %r1, 10;
	@%p51 bra 	$L__BB0_69;
	ld.shared.u16 	%rs155, [%r16+2068];
	// begin inline asm
	{  cvt.f32.f16 %f527, %rs155;}

	// end inline asm
	setp.leu.f32 	%p52, %f527, 0f3DCCCCCD;
	@%p52 bra 	$L__BB0_69;
	ld.shared.u16 	%rs156, [_ZZ32mega_fused_pocket_detection_fp16E4smem+4500];
	// begin inline asm
	{  cvt.f32.f16 %f528, %rs156;}

	// end inline asm
	add.f32 	%f915, %f915, %f528;
	add.s32 	%r358, %r358, 1;
$L__BB0_69:
	setp.eq.s32 	%p53, %r1, 11;
	@%p53 bra 	$L__BB0_72;
	ld.shared.u16 	%rs157, [%r16+2070];
	// begin inline asm
	{  cvt.f32.f16 %f529, %rs157;}

	// end inline asm
	setp.leu.f32 	%p54, %f529, 0f3DCCCCCD;
	@%p54 bra 	$L__BB0_72;
	ld.shared.u16 	%rs158, [_ZZ32mega_fused_pocket_detection_fp16E4smem+4502];
	// begin inline asm
	{  cvt.f32.f16 %f530, %rs158;}

	// end inline asm
	add.f32 	%f915, %f915, %f530;
	add.s32 	%r358, %r358, 1;
$L__BB0_72:
	setp.eq.s32 	%p55, %r1, 12;
	@%p55 bra 	$L__BB0_75;
	ld.shared.u16 	%rs159, [%r16+2072];
	// begin inline asm
	{  cvt.f32.f16 %f531, %rs159;}

	// end inline asm
	setp.leu.f32 	%p56, %f531, 0f3DCCCCCD;
	@%p56 bra 	$L__BB0_75;
	ld.shared.u16 	%rs160, [_ZZ32mega_fused_pocket_detection_fp16E4smem+4504];
	// begin inline asm
	{  cvt.f32.f16 %f532, %rs160;}

	// end inline asm
	add.f32 	%f915, %f915, %f532;
	add.s32 	%r358, %r358, 1;
$L__BB0_75:
	setp.eq.s32 	%p57, %r1, 13;
	@%p57 bra 	$L__BB0_78;
	ld.shared.u16 	%rs161, [%r16+2074];
	// begin inline asm
	{  cvt.f32.f16 %f533, %rs161;}

	// end inline asm
	setp.leu.f32 	%p58, %f533, 0f3DCCCCCD;
	@%p58 bra 	$L__BB0_78;
	ld.shared.u16 	%rs162, [_ZZ32mega_fused_pocket_detection_fp16E4smem+4506];
	// begin inline asm
	{  cvt.f32.f16 %f534, %rs162;}

	// end inline asm
	add.f32 	%f915, %f915, %f534;
	add.s32 	%r358, %r358, 1;
$L__BB0_78:
	setp.eq.s32 	%p59, %r1, 14;
	@%p59 bra 	$L__BB0_81;
	ld.shared.u16 	%rs163, [%r16+2076];
	// begin inline asm
	{  cvt.f32.f16 %f535, %rs163;}

	// end inline asm
	setp.leu.f32 	%p60, %f535, 0f3DCCCCCD;
	@%p60 bra 	$L__BB0_81;
	ld.shared.u16 	%rs164, [_ZZ32mega_fused_pocket_detection_fp16E4smem+4508];
	// begin inline asm
	{  cvt.f32.f16 %f536, %rs164;}

	// end inline asm
	add.f32 	%f915, %f915, %f536;
	add.s32 	%r358, %r358, 1;
$L__BB0_81:
	setp.eq.s32 	%p61, %r1, 15;
	@%p61 bra 	$L__BB0_84;
	ld.shared.u16 	%rs165, [%r16+2078];
	// begin inline asm
	{  cvt.f32.f16 %f537, %rs165;}

	// end inline asm
	setp.leu.f32 	%p62, %f537, 0f3DCCCCCD;
	@%p62 bra 	$L__BB0_84;
	ld.shared.u16 	%rs166, [_ZZ32mega_fused_pocket_detection_fp16E4smem+4510];
	// begin inline asm
	{  cvt.f32.f16 %f538, %rs166;}

	// end inline asm
	add.f32 	%f915, %f915, %f538;
	add.s32 	%r358, %r358, 1;
$L__BB0_84:
	setp.eq.s32 	%p63, %r1, 16;
	@%p63 bra 	$L__BB0_87;
	ld.shared.u16 	%rs167, [%r16+2080];
	// begin inline asm
	{  cvt.f32.f16 %f539, %rs167;}

	// end inline asm
	setp.leu.f32 	%p64, %f539, 0f3DCCCCCD;
	@%p64 bra 	$L__BB0_87;
	ld.shared.u16 	%rs168, [_ZZ32mega_fused_pocket_detection_fp16E4smem+4512];
	// begin inline asm
	{  cvt.f32.f16 %f540, %rs168;}

	// end inline asm
	add.f32 	%f915, %f915, %f540;
	add.s32 	%r358, %r358, 1;
$L__BB0_87:
	setp.eq.s32 	%p65, %r1, 17;
	@%p65 bra 	$L__BB0_90;
	ld.shared.u16 	%rs169, [%r16+2082];
	// begin inline asm
	{  cvt.f32.f16 %f541, %rs169;}

	// end inline asm
	setp.leu.f32 	%p66, %f541, 0f3DCCCCCD;
	@%p66 bra 	$L__BB0_90;
	ld.shared.u16 	%rs170, [_ZZ32mega_fused_pocket_detection_fp16E4smem+4514];
	// begin inline asm
	{  cvt.f32.f16 %f542, %rs170;}

	// end inline asm
	add.f32 	%f915, %f915, %f542;
	add.s32 	%r358, %r358, 1;
$L__BB0_90:
	setp.eq.s32 	%p67, %r1, 18;
	@%p67 bra 	$L__BB0_93;
	ld.shared.u16 	%rs171, [%r16+2084];
	// begin inline asm
	{  cvt.f32.f16 %f543, %rs171;}

	// end inline asm
	setp.leu.f32 	%p68, %f543, 0f3DCCCCCD;
	@%p68 bra 	$L__BB0_93;
	ld.shared.u16 	%rs172, [_ZZ32mega_fused_pocket_detection_fp16E4smem+4516];
	// begin inline asm
	{  cvt.f32.f16 %f544, %rs172;}

	// end inline asm
	add.f32 	%f915, %f915, %f544;
	add.s32 	%r358, %r358, 1;
$L__BB0_93:
	setp.eq.s32 	%p69, %r1, 19;
	@%p69 bra 	$L__BB0_96;
	ld.shared.u16 	%rs173, [%r16+2086];
	// begin inline asm
	{  cvt.f32.f16 %f545, %rs173;}

	// end inline asm
	setp.leu.f32 	%p70, %f545, 0f3DCCCCCD;
	@%p70 bra 	$L__BB0_96;
	ld.shared.u16 	%rs174, [_ZZ32mega_fused_pocket_detection_fp16E4smem+4518];
	// begin inline asm
	{  cvt.f32.f16 %f546, %rs174;}

	// end inline asm
	add.f32 	%f915, %f915, %f546;
	add.s32 	%r358, %r358, 1;
$L__BB0_96:
	setp.eq.s32 	%p71, %r1, 20;
	@%p71 bra 	$L__BB0_99;
	ld.shared.u16 	%rs175, [%r16+2088];
	// begin inline asm
	{  cvt.f32.f16 %f547, %rs175;}

	// end inline asm
	setp.leu.f32 	%p72, %f547, 0f3DCCCCCD;
	@%p72 bra 	$L__BB0_99;
	ld.shared.u16 	%rs176, [_ZZ32mega_fused_pocket_detection_fp16E4smem+4520];
	// begin inline asm
	{  cvt.f32.f16 %f548, %rs176;}

	// end inline asm
	add.f32 	%f915, %f915, %f548;
	add.s32 	%r358, %r358, 1;
$L__BB0_99:
	setp.eq.s32 	%p73, %r1, 21;
	@%p73 bra 	$L__BB0_102;
	ld.shared.u16 	%rs177, [%r16+2090];
	// begin inline asm
	{  cvt.f32.f16 %f549, %rs177;}

	// end inline asm
	setp.leu.f32 	%p74, %f549, 0f3DCCCCCD;
	@%p74 bra 	$L__BB0_102;
	ld.shared.u16 	%rs178, [_ZZ32mega_fused_pocket_detection_fp16E4smem+4522];
	// begin inline asm
	{  cvt.f32.f16 %f550, %rs178;}

	// end inline asm
	add.f32 	%f915, %f915, %f550;
	add.s32 	%r358, %r358, 1;
$L__BB0_102:
	setp.eq.s32 	%p75, %r1, 22;
	@%p75 bra 	$L__BB0_105;
	ld.shared.u16 	%rs179, [%r16+2092];
	// begin inline asm
	{  cvt.f32.f16 %f551, %rs179;}

	// end inline asm
	setp.leu.f32 	%p76, %f551, 0f3DCCCCCD;
	@%p76 bra 	$L__BB0_105;
	ld.shared.u16 	%rs180, [_ZZ32mega_fused_pocket_detection_fp16E4smem+4524];
	// begin inline asm
	{  cvt.f32.f16 %f552, %rs180;}

	// end inline asm
	add.f32 	%f915, %f915, %f552;
	add.s32 	%r358, %r358, 1;
$L__BB0_105:
	setp.eq.s32 	%p77, %r1, 23;
	@%p77 bra 	$L__BB0_108;
	ld.shared.u16 	%rs181, [%r16+2094];
	// begin inline asm
	{  cvt.f32.f16 %f553, %rs181;}

	// end inline asm
	setp.leu.f32 	%p78, %f553, 0f3DCCCCCD;
	@%p78 bra 	$L__BB0_108;
	ld.shared.u16 	%rs182, [_ZZ32mega_fused_pocket_detection_fp16E4smem+4526];
	// begin inline asm
	{  cvt.f32.f16 %f554, %rs182;}

	// end inline asm
	add.f32 	%f915, %f915, %f554;
	add.s32 	%r358, %r358, 1;
$L__BB0_108:
	setp.eq.s32 	%p79, %r1, 24;
	@%p79 bra 	$L__BB0_111;
	ld.shared.u16 	%rs183, [%r16+2096];
	// begin inline asm
	{  cvt.f32.f16 %f555, %rs183;}

	// end inline asm
	setp.leu.f32 	%p80, %f555, 0f3DCCCCCD;
	@%p80 bra 	$L__BB0_111;
	ld.shared.u16 	%rs184, [_ZZ32mega_fused_pocket_detection_fp16E4smem+4528];
	// begin inline asm
	{  cvt.f32.f16 %f556, %rs184;}

	// end inline asm
	add.f32 	%f915, %f915, %f556;
	add.s32 	%r358, %r358, 1;
$L__BB0_111:
	setp.eq.s32 	%p81, %r1, 25;
	@%p81 bra 	$L__BB0_114;
	ld.shared.u16 	%rs185, [%r16+2098];
	// begin inline asm
	{  cvt.f32.f16 %f557, %rs185;}

	// end inline asm
	setp.leu.f32 	%p82, %f557, 0f3DCCCCCD;
	@%p82 bra 	$L__BB0_114;
	ld.shared.u16 	%rs186, [_ZZ32mega_fused_pocket_detection_fp16E4smem+4530];
	// begin inline asm
	{  cvt.f32.f16 %f558, %rs186;}

	// end inline asm
	add.f32 	%f915, %f915, %f558;
	add.s32 	%r358, %r358, 1;
$L__BB0_114:
	setp.eq.s32 	%p83, %r1, 26;
	@%p83 bra 	$L__BB0_117;
	ld.shared.u16 	%rs187, [%r16+2100];
	// begin inline asm
	{  cvt.f32.f16 %f559, %rs187;}

	// end inline asm
	setp.leu.f32 	%p84, %f559, 0f3DCCCCCD;
	@%p84 bra 	$L__BB0_117;
	ld.shared.u16 	%rs188, [_ZZ32mega_fused_pocket_detection_fp16E4smem+4532];
	// begin inline asm
	{  cvt.f32.f16 %f560, %rs188;}

	// end inline asm
	add.f32 	%f915, %f915, %f560;
	add.s32 	%r358, %r358, 1;
$L__BB0_117:
	setp.eq.s32 	%p85, %r1, 27;
	@%p85 bra 	$L__BB0_120;
	ld.shared.u16 	%rs189, [%r16+2102];
	// begin inline asm
	{  cvt.f32.f16 %f561, %rs189;}

	// end inline asm
	setp.leu.f32 	%p86, %f561, 0f3DCCCCCD;
	@%p86 bra 	$L__BB0_120;
	ld.shared.u16 	%rs190, [_ZZ32mega_fused_pocket_detection_fp16E4smem+4534];
	// begin inline asm
	{  cvt.f32.f16 %f562, %rs190;}

	// end inline asm
	add.f32 	%f915, %f915, %f562;
	add.s32 	%r358, %r358, 1;
$L__BB0_120:
	setp.eq.s32 	%p87, %r1, 28;
	@%p87 bra 	$L__BB0_123;
	ld.shared.u16 	%rs191, [%r16+2104];
	// begin inline asm
	{  cvt.f32.f16 %f563, %rs191;}

	// end inline asm
	setp.leu.f32 	%p88, %f563, 0f3DCCCCCD;
	@%p88 bra 	$L__BB0_123;
	ld.shared.u16 	%rs192, [_ZZ32mega_fused_pocket_detection_fp16E4smem+4536];
	// begin inline asm
	{  cvt.f32.f16 %f564, %rs192;}

	// end inline asm
	add.f32 	%f915, %f915, %f564;
	add.s32 	%r358, %r358, 1;
$L__BB0_123:
	setp.eq.s32 	%p89, %r1, 29;
	@%p89 bra 	$L__BB0_126;
	ld.shared.u16 	%rs193, [%r16+2106];
	// begin inline asm
	{  cvt.f32.f16 %f565, %rs193;}

	// end inline asm
	setp.leu.f32 	%p90, %f565, 0f3DCCCCCD;
	@%p90 bra 	$L__BB0_126;
	ld.shared.u16 	%rs194, [_ZZ32mega_fused_pocket_detection_fp16E4smem+4538];
	// begin inline asm
	{  cvt.f32.f16 %f566, %rs194;}

	// end inline asm
	add.f32 	%f915, %f915, %f566;
	add.s32 	%r358, %r358, 1;
$L__BB0_126:
	setp.eq.s32 	%p91, %r1, 30;
	@%p91 bra 	$L__BB0_129;
	ld.shared.u16 	%rs195, [%r16+2108];
	// begin inline asm
	{  cvt.f32.f16 %f567, %rs195;}

	// end inline asm
	setp.leu.f32 	%p92, %f567, 0f3DCCCCCD;
	@%p92 bra 	$L__BB0_129;
	ld.shared.u16 	%rs196, [_ZZ32mega_fused_pocket_detection_fp16E4smem+4540];
	// begin inline asm
	{  cvt.f32.f16 %f568, %rs196;}

	// end inline asm
	add.f32 	%f915, %f915, %f568;
	add.s32 	%r358, %r358, 1;
$L__BB0_129:
	setp.eq.s32 	%p93, %r1, 31;
	@%p93 bra 	$L__BB0_132;
	ld.shared.u16 	%rs197, [%r16+2110];
	// begin inline asm
	{  cvt.f32.f16 %f569, %rs197;}

	// end inline asm
	setp.leu.f32 	%p94, %f569, 0f3DCCCCCD;
	@%p94 bra 	$L__BB0_132;
	ld.shared.u16 	%rs198, [_ZZ32mega_fused_pocket_detection_fp16E4smem+4542];
	// begin inline asm
	{  cvt.f32.f16 %f570, %rs198;}

	// end inline asm
	add.f32 	%f915, %f915, %f570;
	add.s32 	%r358, %r358, 1;
$L__BB0_132:
	setp.eq.s32 	%p95, %r358, 0;
	@%p95 bra 	$L__BB0_134;
	cvt.rn.f32.u32 	%f574, %r358;
	div.rn.f32 	%f571, %f915, %f574;
	// begin inline asm
	{  cvt.rn.f16.f32 %rs199, %f571;}

	// end inline asm
	// begin inline asm
	{  cvt.f32.f16 %f572, %rs199;}

	// end inline asm
	mul.f32 	%f575, %f572, %f572;
	add.f32 	%f576, %f575, 0f41D80000;
	mul.f32 	%f577, %f572, %f576;
	fma.rn.f32 	%f578, %f575, 0f41100000, 0f41D80000;
	div.rn.f32 	%f573, %f577, %f578;
	// begin inline asm
	{  cvt.rn.f16.f32 %rs346, %f573;}

	// end inline asm
	bra.uni 	$L__BB0_135;
$L__BB0_134:
	mov.f32 	%f579, 0f00000000;
	// begin inline asm
	{  cvt.rn.f16.f32 %rs346, %f579;}

	// end inline asm
$L__BB0_135:
	ld.shared.v4.b32 	{%r243, %r244, %r245, %r246}, [_ZZ32mega_fused_pocket_detection_fp16E4smem+4480];
	mov.b32 	{%rs209, %rs210}, %r246;
	mov.b32 	{%rs207, %rs208}, %r245;
	mov.b32 	{%rs205, %rs206}, %r244;
	mov.b32 	{%rs203, %rs204}, %r243;
	// begin inline asm
	{  cvt.f32.f16 %f580, %rs203;}

	// end inline asm
	add.f32 	%f633, %f580, 0f00000000;
	// begin inline asm
	{  cvt.f32.f16 %f581, %rs204;}

	// end inline asm
	add.f32 	%f634, %f633, %f581;
	// begin inline asm
	{  cvt.f32.f16 %f582, %rs205;}

	// end inline asm
	add.f32 	%f635, %f634, %f582;
	// begin inline asm
	{  cvt.f32.f16 %f583, %rs206;}

	// end inline asm
	add.f32 	%f636, %f635, %f583;
	// begin inline asm
	{  cvt.f32.f16 %f584, %rs207;}

	// end inline asm
	add.f32 	%f637, %f636, %f584;
	// begin inline asm
	{  cvt.f32.f16 %f585, %rs208;}

	// end inline asm
	add.f32 	%f638, %f637, %f585;
	// begin inline asm
	{  cvt.f32.f16 %f586, %rs209;}

	// end inline asm
	add.f32 	%f639, %f638, %f586;
	// begin inline asm
	{  cvt.f32.f16 %f587, %rs210;}

	// end inline asm
	add.f32 	%f640, %f639, %f587;
	ld.shared.v4.b32 	{%r247, %r248, %r249, %r250}, [_ZZ32mega_fused_pocket_detection_fp16E4smem+4496];
	mov.b32 	{%rs217, %rs218}, %r250;
	mov.b32 	{%rs215, %rs216}, %r249;
	mov.b32 	{%rs213, %rs214}, %r248;
	mov.b32 	{%rs211, %rs212}, %r247;
	// begin inline asm
	{  cvt.f32.f16 %f588, %rs211;}

	// end inline asm
	add.f32 	%f641, %f640, %f588;
	// begin inline asm
	{  cvt.f32.f16 %f589, %rs212;}

	// end inline asm
	add.f32 	%f642, %f641, %f589;
	// begin inline asm
	{  cvt.f32.f16 %f590, %rs213;}

	// end inline asm
	add.f32 	%f643, %f642, %f590;
	// begin inline asm
	{  cvt.f32.f16 %f591, %rs214;}

	// end inline asm
	add.f32 	%f644, %f643, %f591;
	// begin inline asm
	{  cvt.f32.f16 %f592, %rs215;}

	// end inline asm
	add.f32 	%f645, %f644, %f592;
	// begin inline asm
	{  cvt.f32.f16 %f593, %rs216;}

	// end inline asm
	add.f32 	%f646, %f645, %f593;
	// begin inline asm
	{  cvt.f32.f16 %f594, %rs217;}

	// end inline asm
	add.f32 	%f647, %f646, %f594;
	// begin inline asm
	{  cvt.f32.f16 %f595, %rs218;}

	// end inline asm
	add.f32 	%f648, %f647, %f595;
	ld.shared.v4.b32 	{%r251, %r252, %r253, %r254}, [_ZZ32mega_fused_pocket_detection_fp16E4smem+4512];
	mov.b32 	{%rs225, %rs226}, %r254;
	mov.b32 	{%rs223, %rs224}, %r253;
	mov.b32 	{%rs221, %rs222}, %r252;
	mov.b32 	{%rs219, %rs220}, %r251;
	// begin inline asm
	{  cvt.f32.f16 %f596, %rs219;}

	// end inline asm
	add.f32 	%f649, %f648, %f596;
	// begin inline asm
	{  cvt.f32.f16 %f597, %rs220;}

	// end inline asm
	add.f32 	%f650, %f649, %f597;
	// begin inline asm
	{  cvt.f32.f16 %f598, %rs221;}

	// end inline asm
	add.f32 	%f651, %f650, %f598;
	// begin inline asm
	{  cvt.f32.f16 %f599, %rs222;}

	// end inline asm
	add.f32 	%f652, %f651, %f599;
	// begin inline asm
	{  cvt.f32.f16 %f600, %rs223;}

	// end inline asm
	add.f32 	%f653, %f652, %f600;
	// begin inline asm
	{  cvt.f32.f16 %f601, %rs224;}

	// end inline asm
	add.f32 	%f654, %f653, %f601;
	// begin inline asm
	{  cvt.f32.f16 %f602, %rs225;}

	// end inline asm
	add.f32 	%f655, %f654, %f602;
	// begin inline asm
	{  cvt.f32.f16 %f603, %rs226;}

	// end inline asm
	add.f32 	%f656, %f655, %f603;
	ld.shared.v4.b32 	{%r255, %r256, %r257, %r258}, [_ZZ32mega_fused_pocket_detection_fp16E4smem+4528];
	mov.b32 	{%rs233, %rs234}, %r258;
	mov.b32 	{%rs231, %rs232}, %r257;
	mov.b32 	{%rs229, %rs230}, %r256;
	mov.b32 	{%rs227, %rs228}, %r255;
	// begin inline asm
	{  cvt.f32.f16 %f604, %rs227;}

	// end inline asm
	add.f32 	%f657, %f656, %f604;
	// begin inline asm
	{  cvt.f32.f16 %f605, %rs228;}

	// end inline asm
	add.f32 	%f658, %f657, %f605;
	// begin inline asm
	{  cvt.f32.f16 %f606, %rs229;}

	// end inline asm
	add.f32 	%f659, %f658, %f606;
	// begin inline asm
	{  cvt.f32.f16 %f607, %rs230;}

	// end inline asm
	add.f32 	%f660, %f659, %f607;
	// begin inline asm
	{  cvt.f32.f16 %f608, %rs231;}

	// end inline asm
	add.f32 	%f661, %f660, %f608;
	// begin inline asm
	{  cvt.f32.f16 %f609, %rs232;}

	// end inline asm
	add.f32 	%f662, %f661, %f609;
	// begin inline asm
	{  cvt.f32.f16 %f610, %rs233;}

	// end inline asm
	add.f32 	%f663, %f662, %f610;
	// begin inline asm
	{  cvt.f32.f16 %f611, %rs234;}

	// end inline asm
	add.f32 	%f664, %f663, %f611;
	mul.f32 	%f612, %f664, 0f3D000000;
	// begin inline asm
	{  cvt.rn.f16.f32 %rs235, %f612;}

	// end inline asm
	// begin inline asm
	{  cvt.f32.f16 %f613, %rs235;}

	// end inline asm
	mul.f32 	%f665, %f613, %f613;
	add.f32 	%f666, %f665, 0f41D80000;
	mul.f32 	%f667, %f613, %f666;
	fma.rn.f32 	%f668, %f665, 0f41100000, 0f41D80000;
	div.rn.f32 	%f614, %f667, %f668;
	// begin inline asm
	{  cvt.rn.f16.f32 %rs237, %f614;}

	// end inline asm
	mov.f32 	%f615, 0f3F666666;
	// begin inline asm
	{  cvt.rn.f16.f32 %rs238, %f615;}

	// end inline asm
	// begin inline asm
	{mul.f16 %rs239,%rs1,%rs238;
}
	// end inline asm
	// begin inline asm
	{  cvt.f32.f16 %f616, %rs239;}

	// end inline asm
	mul.f32 	%f669, %f616, %f616;
	add.f32 	%f670, %f669, 0f41D80000;
	mul.f32 	%f671, %f616, %f670;
	fma.rn.f32 	%f672, %f669, 0f41100000, 0f41D80000;
	div.rn.f32 	%f617, %f671, %f672;
	// begin inline asm
	{  cvt.rn.f16.f32 %rs243, %f617;}

	// end inline asm
	// begin inline asm
	{  cvt.f32.f16 %f618, %rs134;}

	// end inline asm
	// begin inline asm
	{  cvt.f32.f16 %f619, %rs346;}

	// end inline asm
	mul.f32 	%f673, %f619, 0f3E99999A;
	fma.rn.f32 	%f674, %f618, 0f3ECCCCCD, %f673;
	// begin inline asm
	{  cvt.f32.f16 %f620, %rs237;}

	// end inline asm
	fma.rn.f32 	%f675, %f620, 0f3E4CCCCD, %f674;
	// begin inline asm
	{  cvt.f32.f16 %f621, %rs243;}

	// end inline asm
	fma.rn.f32 	%f622, %f621, 0f3DCCCCCD, %f675;
	// begin inline asm
	{  cvt.rn.f16.f32 %rs248, %f622;}

	// end inline asm
	// begin inline asm
	{  cvt.f32.f16 %f623, %rs248;}

	// end inline asm
	mul.f32 	%f676, %f623, %f623;
	add.f32 	%f677, %f676, 0f41D80000;
	mul.f32 	%f678, %f623, %f677;
	fma.rn.f32 	%f679, %f676, 0f41100000, 0f41D80000;
	div.rn.f32 	%f624, %f678, %f679;
	// begin inline asm
	{  cvt.rn.f16.f32 %rs250, %f624;}

	// end inline asm
	// begin inline asm
	{  cvt.f32.f16 %f625, %rs250;}

	// end inline asm
	ld.const.u16 	%rs252, [c_readout_weights_fp16];
	// begin inline asm
	{  cvt.f32.f16 %f626, %rs252;}

	// end inline asm
	ld.const.u16 	%rs253, [c_readout_weights_fp16+2];
	// begin inline asm
	{  cvt.f32.f16 %f627, %rs253;}

	// end inline asm
	mul.f32 	%f680, %f618, %f627;
	fma.rn.f32 	%f681, %f625, %f626, %f680;
	ld.const.u16 	%rs254, [c_readout_weights_fp16+4];
	// begin inline asm
	{  cvt.f32.f16 %f628, %rs254;}

	// end inline asm
	fma.rn.f32 	%f682, %f619, %f628, %f681;
	ld.const.u16 	%rs255, [c_readout_weights_fp16+6];
	// begin inline asm
	{  cvt.f32.f16 %f629, %rs255;}

	// end inline asm
	fma.rn.f32 	%f630, %f620, %f629, %f682;
	// begin inline asm
	{  cvt.rn.f16.f32 %rs256, %f630;}

	// end inline asm
	// begin inline asm
	{  cvt.f32.f16 %f631, %rs256;}

	// end inline asm
	fma.rn.f32 	%f683, %f631, 0fBBBB989D, 0f3F000000;
	cvt.sat.f32.f32 	%f684, %f683;
	mov.f32 	%f685, 0f4B400001;
	mov.f32 	%f686, 0f437C0000;
	fma.rm.f32 	%f687, %f684, %f686, %f685;
	add.f32 	%f688, %f687, 0fCB40007F;
	neg.f32 	%f689, %f688;
	fma.rn.f32 	%f690, %f631, 0fBFB8AA3B, %f689;
	fma.rn.f32 	%f691, %f631, 0fB2A57060, %f690;
	mov.b32 	%r259, %f687;
	shl.b32 	%r260, %r259, 23;
	mov.b32 	%f692, %r260;
	ex2.approx.ftz.f32 	%f693, %f691;
	fma.rn.f32 	%f694, %f693, %f692, 0f3F800000;
	rcp.rn.f32 	%f632, %f694;
	// begin inline asm
	{  cvt.rn.f16.f32 %rs258, %f632;}

	// end inline asm
	st.shared.u16 	[%r17+3136], %rs258;
$L__BB0_136:
	setp.gt.u32 	%p96, %r1, 31;
	bar.sync 	0;
	@%p96 bra 	$L__BB0_138;
	add.u64 	%rd28, %SPL, 0;
	ld.shared.u16 	%rs261, [%r17+3136];
	ld.shared.u16 	%rs265, [%r17];
	ld.shared.u16 	%rs269, [%r17+256];
	ld.shared.u16 	%rs273, [%r17+64];
	mov.f32 	%f695, 0f3ECCCCCD;
	// begin inline asm
	{  cvt.rn.f16.f32 %rs259, %f695;}

	// end inline asm
	// begin inline asm
	{ .reg .pred __$temp3;
  setp.gt.f16  __$temp3, %rs261, %rs259;
  selp.u16 %rs260, 1, 0, __$temp3;}
	// end inline asm
	setp.ne.s16 	%p97, %rs260, 0;
	selp.u32 	%r261, 1, 0, %p97;
	mov.f32 	%f696, 0f3F000000;
	// begin inline asm
	{  cvt.rn.f16.f32 %rs263, %f696;}

	// end inline asm
	// begin inline asm
	{ .reg .pred __$temp3;
  setp.gt.f16  __$temp3, %rs265, %rs263;
  selp.u16 %rs264, 1, 0, __$temp3;}
	// end inline asm
	setp.eq.s16 	%p98, %rs264, 0;
	or.b32  	%r262, %r261, 2;
	selp.b32 	%r263, %r261, %r262, %p98;
	mov.f32 	%f697, 0f3E99999A;
	// begin inline asm
	{  cvt.rn.f16.f32 %rs267, %f697;}

	// end inline asm
	// begin inline asm
	{ .reg .pred __$temp3;
  setp.gt.f16  __$temp3, %rs269, %rs267;
  selp.u16 %rs268, 1, 0, __$temp3;}
	// end inline asm
	setp.eq.s16 	%p99, %rs268, 0;
	or.b32  	%r264, %r263, 4;
	selp.b32 	%r265, %r263, %r264, %p99;
	mov.f32 	%f698, 0f3EE66666;
	// begin inline asm
	{  cvt.rn.f16.f32 %rs271, %f698;}

	// end inline asm
	// begin inline asm
	{ .reg .pred __$temp3;
  setp.gt.f16  __$temp3, %rs273, %rs271;
  selp.u16 %rs272, 1, 0, __$temp3;}
	// end inline asm
	setp.eq.s16 	%p100, %rs272, 0;
	or.b32  	%r266, %r265, 8;
	selp.b32 	%r267, %r265, %r266, %p100;
	st.shared.u32 	[%r4+-256], %r267;
	popc.b32 	%r269, %r267;
	// begin inline asm
	{  cvt.f32.f16 %f699, %rs261;}

	// end inline asm
	// begin inline asm
	{  cvt.f32.f16 %f700, %rs265;}

	// end inline asm
	mul.f32 	%f704, %f700, 0f3E800000;
	fma.rn.f32 	%f705, %f699, 0f3E99999A, %f704;
	// begin inline asm
	{  cvt.f32.f16 %f701, %rs269;}

	// end inline asm
	fma.rn.f32 	%f706, %f701, 0f3E800000, %f705;
	// begin inline asm
	{  cvt.f32.f16 %f702, %rs273;}

	// end inline asm
	fma.rn.f32 	%f707, %f702, 0f3E4CCCCD, %f706;
	mov.f32 	%f708, 0f3FA66666;
	mov.f32 	%f709, 0f3F933333;
	mov.f32 	%f710, 0f3F800000;
	mov.f32 	%f711, 0f3F333333;
	st.local.v4.f32 	[%rd28], {%f711, %f710, %f709, %f708};
	min.u32 	%r270, %r269, 3;
	mul.wide.u32 	%rd29, %r270, 4;
	add.s64 	%rd30, %rd28, %rd29;
	ld.local.f32 	%f712, [%rd30];
	mul.f32 	%f713, %f707, %f712;
	min.f32 	%f703, %f713, 0f3F800000;
	// begin inline asm
	{  cvt.rn.f16.f32 %rs279, %f703;}

	// end inline asm
	st.shared.u16 	[%r17+3200], %rs279;
	setp.ge.f32 	%p101, %f703, 0f3F333333;
	setp.gt.u32 	%p102, %r269, 2;
	setp.ge.f32 	%p103, %f703, 0f3ECCCCCD;
	setp.gt.u32 	%p104, %r269, 1;
	and.pred  	%p105, %p103, %p104;
	selp.u32 	%r271, 1, 0, %p105;
	selp.b32 	%r272, 2, %r271, %p102;
	selp.b32 	%r273, %r272, %r271, %p101;
	st.shared.u32 	[%r4+-128], %r273;
	setp.gt.f32 	%p106, %f703, 0f3EB33333;
	selp.u32 	%r274, 1, 0, %p106;
	st.shared.u32 	[%r4], %r274;
$L__BB0_138:
	setp.gt.u32 	%p107, %r1, 31;
	bar.sync 	0;
	mov.b32 	%r390, 0;
	@%p107 bra 	$L__BB0_140;
	ld.shared.u32 	%r390, [%r4];
$L__BB0_140:
	mov.b32 	%r391, 0;
$L__BB0_141:
	setp.gt.u32 	%p108, %r1, 31;
	@%p108 bra 	$L__BB0_177;
	ld.shared.u16 	%rs280, [%r16+2048];
	// begin inline asm
	{  cvt.f32.f16 %f714, %rs280;}

	// end inline asm
	setp.leu.f32 	%p109, %f714, 0f3E4CCCCD;
	ld.shared.u32 	%r277, [_ZZ32mega_fused_pocket_detection_fp16E4smem+8000];
	setp.eq.s32 	%p110, %r277, %r390;
	or.pred  	%p111, %p109, %p110;
	@%p111 bra 	$L__BB0_144;
	ld.shared.u16 	%rs347, [%r16+2050];
	ld.shared.u32 	%r393, [_ZZ32mega_fused_pocket_detection_fp16E4smem+8004];
	ld.shared.u32 	%r392, [_ZZ32mega_fused_pocket_detection_fp16E4smem+8008];
	mov.u32 	%r394, %r277;
	bra.uni 	$L__BB0_175;
$L__BB0_144:
	ld.shared.u16 	%rs347, [%r16+2050];
	// begin inline asm
	{  cvt.f32.f16 %f715, %rs347;}

	// end inline asm
	setp.gt.f32 	%p112, %f715, 0f3E4CCCCD;
	ld.shared.u32 	%r393, [_ZZ32mega_fused_pocket_detection_fp16E4smem+8004];
	setp.ne.s32 	%p113, %r393, %r390;
	ld.shared.u32 	%r392, [_ZZ32mega_fused_pocket_detection_fp16E4smem+8008];
	and.pred  	%p114, %p112, %p113;
	mov.u32 	%r394, %r393;
	@%p114 bra 	$L__BB0_175;
	ld.shared.u16 	%rs282, [%r16+2052];
	// begin inline asm
	{  cvt.f32.f16 %f716, %rs282;}

	// end inline asm
	setp.gt.f32 	%p115, %f716, 0f3E4CCCCD;
	setp.ne.s32 	%p116, %r392, %r390;
	and.pred  	%p117, %p115, %p116;
	mov.u32 	%r394, %r392;
	@%p117 bra 	$L__BB0_175;
	ld.shared.u16 	%rs283, [%r16+2054];
	// begin inline asm
	{  cvt.f32.f16 %f717, %rs283;}

	// end inline asm
	setp.gt.f32 	%p118, %f717, 0f3E4CCCCD;
	ld.shared.u32 	%r394, [_ZZ32mega_fused_pocket_detection_fp16E4smem+8012];
	setp.ne.s32 	%p119, %r394, %r390;
	and.pred  	%p120, %p118, %p119;
	@%p120 bra 	$L__BB0_175;
	ld.shared.u16 	%rs284, [%r16+2056];
	// begin inline asm
	{  cvt.f32.f16 %f718, %rs284;}

	// end inline asm
	setp.gt.f32 	%p121, %f718, 0f3E4CCCCD;
	ld.shared.u32 	%r394, [_ZZ32mega_fused_pocket_detection_fp16E4smem+8016];
	setp.ne.s32 	%p122, %r394, %r390;
	and.pred  	%p123, %p121, %p122;
	@%p123 bra 	$L__BB0_175;
	ld.shared.u16 	%rs285, [%r16+2058];
	// begin inline asm
	{  cvt.f32.f16 %f719, %rs285;}

	// end inline asm
	setp.gt.f32 	%p124, %f719, 0f3E4CCCCD;
	ld.shared.u32 	%r394, [_ZZ32mega_fused_pocket_detection_fp16E4smem+8020];
	setp.ne.s32 	%p125, %r394, %r390;
	and.pred  	%p126, %p124, %p125;
	@%p126 bra 	$L__BB0_175;
	ld.shared.u16 	%rs286, [%r16+2060];
	// begin inline asm
	{  cvt.f32.f16 %f720, %rs286;}

	// end inline asm
	setp.gt.f32 	%p127, %f720, 0f3E4CCCCD;
	ld.shared.u32 	%r394, [_ZZ32mega_fused_pocket_detection_fp16E4smem+8024];
	setp.ne.s32 	%p128, %r394, %r390;
	and.pred  	%p129, %p127, %p128;
	@%p129 bra 	$L__BB0_175;
	ld.shared.u16 	%rs287, [%r16+2062];
	// begin inline asm
	{  cvt.f32.f16 %f721, %rs287;}

	// end inline asm
	setp.gt.f32 	%p130, %f721, 0f3E4CCCCD;
	ld.shared.u32 	%r394, [_ZZ32mega_fused_pocket_detection_fp16E4smem+8028];
	setp.ne.s32 	%p131, %r394, %r390;
	and.pred  	%p132, %p130, %p131;
	@%p132 bra 	$L__BB0_175;
	ld.shared.u16 	%rs288, [%r16+2064];
	// begin inline asm
	{  cvt.f32.f16 %f722, %rs288;}

	// end inline asm
	setp.gt.f32 	%p133, %f722, 0f3E4CCCCD;
	ld.shared.u32 	%r394, [_ZZ32mega_fused_pocket_detection_fp16E4smem+8032];
	setp.ne.s32 	%p134, %r394, %r390;
	and.pred  	%p135, %p133, %p134;
	@%p135 bra 	$L__BB0_175;
	ld.shared.u16 	%rs289, [%r16+2066];
	// begin inline asm
	{  cvt.f32.f16 %f723, %rs289;}

	// end inline asm
	setp.gt.f32 	%p136, %f723, 0f3E4CCCCD;
	ld.shared.u32 	%r394, [_ZZ32mega_fused_pocket_detection_fp16E4smem+8036];
	setp.ne.s32 	%p137, %r394, %r390;
	and.pred  	%p138, %p136, %p137;
	@%p138 bra 	$L__BB0_175;
	ld.shared.u16 	%rs290, [%r16+2068];
	// begin inline asm
	{  cvt.f32.f16 %f724, %rs290;}

	// end inline asm
	setp.gt.f32 	%p139, %f724, 0f3E4CCCCD;
	ld.shared.u32 	%r394, [_ZZ32mega_fused_pocket_detection_fp16E4smem+8040];
	setp.ne.s32 	%p140, %r394, %r390;
	and.pred  	%p141, %p139, %p140;
	@%p141 bra 	$L__BB0_175;
	ld.shared.u16 	%rs291, [%r16+2070];
	// begin inline asm
	{  cvt.f32.f16 %f725, %rs291;}

	// end inline asm
	setp.gt.f32 	%p142, %f725, 0f3E4CCCCD;
	ld.shared.u32 	%r394, [_ZZ32mega_fused_pocket_detection_fp16E4smem+8044];
	setp.ne.s32 	%p143, %r394, %r390;
	and.pred  	%p144, %p142, %p143;
	@%p144 bra 	$L__BB0_175;
	ld.shared.u16 	%rs292, [%r16+2072];
	// begin inline asm
	{  cvt.f32.f16 %f726, %rs292;}

	// end inline asm
	setp.gt.f32 	%p145, %f726, 0f3E4CCCCD;
	ld.shared.u32 	%r394, [_ZZ32mega_fused_pocket_detection_fp16E4smem+8048];
	setp.ne.s32 	%p146, %r394, %r390;
	and.pred  	%p147, %p145, %p146;
	@%p147 bra 	$L__BB0_175;
	ld.shared.u16 	%rs293, [%r16+2074];
	// begin inline asm
	{  cvt.f32.f16 %f727, %rs293;}

	// end inline asm
	setp.gt.f32 	%p148, %f727, 0f3E4CCCCD;
	ld.shared.u32 	%r394, [_ZZ32mega_fused_pocket_detection_fp16E4smem+8052];
	setp.ne.s32 	%p149, %r394, %r390;
	and.pred  	%p150, %p148, %p149;
	@%p150 bra 	$L__BB0_175;
	ld.shared.u16 	%rs294, [%r16+2076];
	// begin inline asm
	{  cvt.f32.f16 %f728, %rs294;}

	// end inline asm
	setp.gt.f32 	%p151, %f728, 0f3E4CCCCD;
	ld.shared.u32 	%r394, [_ZZ32mega_fused_pocket_detection_fp16E4smem+8056];
	setp.ne.s32 	%p152, %r394, %r390;
	and.pred  	%p153, %p151, %p152;
	@%p153 bra 	$L__BB0_175;
	ld.shared.u16 	%rs295, [%r16+2078];
	// begin inline asm
	{  cvt.f32.f16 %f729, %rs295;}

	// end inline asm
	setp.gt.f32 	%p154, %f729, 0f3E4CCCCD;
	ld.shared.u32 	%r394, [_ZZ32mega_fused_pocket_detection_fp16E4smem+8060];
	setp.ne.s32 	%p155, %r394, %r390;
	and.pred  	%p156, %p154, %p155;
	@%p156 bra 	$L__BB0_175;
	ld.shared.u16 	%rs296, [%r16+2080];
	// begin inline asm
	{  cvt.f32.f16 %f730, %rs296;}

	// end inline asm
	setp.gt.f32 	%p157, %f730, 0f3E4CCCCD;
	ld.shared.u32 	%r394, [_ZZ32mega_fused_pocket_detection_fp16E4smem+8064];
	setp.ne.s32 	%p158, %r394, %r390;
	and.pred  	%p159, %p157, %p158;
	@%p159 bra 	$L__BB0_175;
	ld.shared.u16 	%rs297, [%r16+2082];
	// begin inline asm
	{  cvt.f32.f16 %f731, %rs297;}

	// end inline asm
	setp.gt.f32 	%p160, %f731, 0f3E4CCCCD;
	ld.shared.u32 	%r394, [_ZZ32mega_fused_pocket_detection_fp16E4smem+8068];
	setp.ne.s32 	%p161, %r394, %r390;
	and.pred  	%p162, %p160, %p161;
	@%p162 bra 	$L__BB0_175;
	ld.shared.u16 	%rs298, [%r16+2084];
	// begin inline asm
	{  cvt.f32.f16 %f732, %rs298;}

	// end inline asm
	setp.gt.f32 	%p163, %f732, 0f3E4CCCCD;
	ld.shared.u32 	%r394, [_ZZ32mega_fused_pocket_detection_fp16E4smem+8072];
	setp.ne.s32 	%p164, %r394, %r390;
	and.pred  	%p165, %p163, %p164;
	@%p165 bra 	$L__BB0_175;
	ld.shared.u16 	%rs299, [%r16+2086];
	// begin inline asm
	{  cvt.f32.f16 %f733, %rs299;}

	// end inline asm
	setp.gt.f32 	%p166, %f733, 0f3E4CCCCD;
	ld.shared.u32 	%r394, [_ZZ32mega_fused_pocket_detection_fp16E4smem+8076];
	setp.ne.s32 	%p167, %r394, %r390;
	and.pred  	%p168, %p166, %p167;
	@%p168 bra 	$L__BB0_175;
	ld.shared.u16 	%rs300, [%r16+2088];
	// begin inline asm
	{  cvt.f32.f16 %f734, %rs300;}

	// end inline asm
	setp.gt.f32 	%p169, %f734, 0f3E4CCCCD;
	ld.shared.u32 	%r394, [_ZZ32mega_fused_pocket_detection_fp16E4smem+8080];
	setp.ne.s32 	%p170, %r394, %r390;
	and.pred  	%p171, %p169, %p170;
	@%p171 bra 	$L__BB0_175;
	ld.shared.u16 	%rs301, [%r16+2090];
	// begin inline asm
	{  cvt.f32.f16 %f735, %rs301;}

	// end inline asm
	setp.gt.f32 	%p172, %f735, 0f3E4CCCCD;
	ld.shared.u32 	%r394, [_ZZ32mega_fused_pocket_detection_fp16E4smem+8084];
	setp.ne.s32 	%p173, %r394, %r390;
	and.pred  	%p174, %p172, %p173;
	@%p174 bra 	$L__BB0_175;
	ld.shared.u16 	%rs302, [%r16+2092];
	// begin inline asm
	{  cvt.f32.f16 %f736, %rs302;}

	// end inline asm
	setp.gt.f32 	%p175, %f736, 0f3E4CCCCD;
	ld.shared.u32 	%r394, [_ZZ32mega_fused_pocket_detection_fp16E4smem+8088];
	setp.ne.s32 	%p176, %r394, %r390;
	and.pred  	%p177, %p175, %p176;
	@%p177 bra 	$L__BB0_175;
	ld.shared.u16 	%rs303, [%r16+2094];
	// begin inline asm
	{  cvt.f32.f16 %f737, %rs303;}

	// end inline asm
	setp.gt.f32 	%p178, %f737, 0f3E4CCCCD;
	ld.shared.u32 	%r394, [_ZZ32mega_fused_pocket_detection_fp16E4smem+8092];
	setp.ne.s32 	%p179, %r394, %r390;
	and.pred  	%p180, %p178, %p179;
	@%p180 bra 	$L__BB0_175;
	ld.shared.u16 	%rs304, [%r16+2096];
	// begin inline asm
	{  cvt.f32.f16 %f738, %rs304;}

	// end inline asm
	setp.gt.f32 	%p181, %f738, 0f3E4CCCCD;
	ld.shared.u32 	%r394, [_ZZ32mega_fused_pocket_detection_fp16E4smem+8096];
	setp.ne.s32 	%p182, %r394, %r390;
	and.pred  	%p183, %p181, %p182;
	@%p183 bra 	$L__BB0_175;
	ld.shared.u16 	%rs305, [%r16+2098];
	// begin inline asm
	{  cvt.f32.f16 %f739, %rs305;}

	// end inline asm
	setp.gt.f32 	%p184, %f739, 0f3E4CCCCD;
	ld.shared.u32 	%r394, [_ZZ32mega_fused_pocket_detection_fp16E4smem+8100];
	setp.ne.s32 	%p185, %r394, %r390;
	and.pred  	%p186, %p184, %p185;
	@%p186 bra 	$L__BB0_175;
	ld.shared.u16 	%rs306, [%r16+2100];
	// begin inline asm
	{  cvt.f32.f16 %f740, %rs306;}

	// end inline asm
	setp.gt.f32 	%p187, %f740, 0f3E4CCCCD;
	ld.shared.u32 	%r394, [_ZZ32mega_fused_pocket_detection_fp16E4smem+8104];
	setp.ne.s32 	%p188, %r394, %r390;
	and.pred  	%p189, %p187, %p188;
	@%p189 bra 	$L__BB0_175;
	ld.shared.u16 	%rs307, [%r16+2102];
	// begin inline asm
	{  cvt.f32.f16 %f741, %rs307;}

	// end inline asm
	setp.gt.f32 	%p190, %f741, 0f3E4CCCCD;
	ld.shared.u32 	%r394, [_ZZ32mega_fused_pocket_detection_fp16E4smem+8108];
	setp.ne.s32 	%p191, %r394, %r390;
	and.pred  	%p192, %p190, %p191;
	@%p192 bra 	$L__BB0_175;
	ld.shared.u16 	%rs308, [%r16+2104];
	// begin inline asm
	{  cvt.f32.f16 %f742, %rs308;}

	// end inline asm
	setp.gt.f32 	%p193, %f742, 0f3E4CCCCD;
	ld.shared.u32 	%r394, [_ZZ32mega_fused_pocket_detection_fp16E4smem+8112];
	setp.ne.s32 	%p194, %r394, %r390;
	and.pred  	%p195, %p193, %p194;
	@%p195 bra 	$L__BB0_175;
	ld.shared.u16 	%rs309, [%r16+2106];
	// begin inline asm
	{  cvt.f32.f16 %f743, %rs309;}

	// end inline asm
	setp.gt.f32 	%p196, %f743, 0f3E4CCCCD;
	ld.shared.u32 	%r394, [_ZZ32mega_fused_pocket_detection_fp16E4smem+8116];
	setp.ne.s32 	%p197, %r394, %r390;
	and.pred  	%p198, %p196, %p197;
	@%p198 bra 	$L__BB0_175;
	ld.shared.u16 	%rs310, [%r16+2108];
	// begin inline asm
	{  cvt.f32.f16 %f744, %rs310;}

	// end inline asm
	setp.gt.f32 	%p199, %f744, 0f3E4CCCCD;
	ld.shared.u32 	%r394, [_ZZ32mega_fused_pocket_detection_fp16E4smem+8120];
	setp.ne.s32 	%p200, %r394, %r390;
	and.pred  	%p201, %p199, %p200;
	@%p201 bra 	$L__BB0_175;
	ld.shared.u16 	%rs311, [%r16+2110];
	// begin inline asm
	{  cvt.f32.f16 %f745, %rs311;}

	// end inline asm
	setp.leu.f32 	%p202, %f745, 0f3E4CCCCD;
	ld.shared.u32 	%r394, [_ZZ32mega_fused_pocket_detection_fp16E4smem+8124];
	setp.eq.s32 	%p203, %r394, %r390;
	or.pred  	%p204, %p202, %p203;
	@%p204 bra 	$L__BB0_177;
$L__BB0_175:
	setp.eq.s32 	%p205, %r277, %r390;
	add.f32 	%f778, %f714, 0f00000000;
	selp.f32 	%f779, %f778, 0f00000000, %p205;
	setp.eq.s32 	%p206, %r277, %r394;
	selp.f32 	%f780, %f778, 0f00000000, %p206;
	// begin inline asm
	{  cvt.f32.f16 %f746, %rs347;}

	// end inline asm
	setp.eq.s32 	%p207, %r393, %r390;
	add.f32 	%f781, %f779, %f746;
	selp.f32 	%f782, %f781, %f779, %p207;
	setp.eq.s32 	%p208, %r393, %r394;
	add.f32 	%f783, %f780, %f746;
	selp.f32 	%f784, %f783, %f780, %p208;
	ld.shared.u32 	%r308, [%r16+2052];
	mov.b32 	{%rs313, %rs314}, %r308;
	// begin inline asm
	{  cvt.f32.f16 %f747, %rs313;}

	// end inline asm
	setp.eq.s32 	%p209, %r392, %r390;
	add.f32 	%f785, %f782, %f747;
	selp.f32 	%f786, %f785, %f782, %p209;
	setp.eq.s32 	%p210, %r392, %r394;
	add.f32 	%f787, %f784, %f747;
	selp.f32 	%f788, %f787, %f784, %p210;
	// begin inline asm
	{  cvt.f32.f16 %f748, %rs314;}

	// end inline asm
	ld.shared.u32 	%r309, [_ZZ32mega_fused_pocket_detection_fp16E4smem+8012];
	setp.eq.s32 	%p211, %r309, %r390;
	add.f32 	%f789, %f786, %f748;
	selp.f32 	%f790, %f789, %f786, %p211;
	setp.eq.s32 	%p212, %r309, %r394;
	add.f32 	%f791, %f788, %f748;
	selp.f32 	%f792, %f791, %f788, %p212;
	ld.shared.v4.u16 	{%rs315, %rs316, %rs317, %rs318}, [%r16+2056];
	// begin inline asm
	{  cvt.f32.f16 %f749, %rs315;}

	// end inline asm
	ld.shared.v4.u32 	{%r310, %r311, %r312, %r313}, [_ZZ32mega_fused_pocket_detection_fp16E4smem+8016];
	setp.eq.s32 	%p213, %r310, %r390;
	add.f32 	%f793, %f790, %f749;
	selp.f32 	%f794, %f793, %f790, %p213;
	setp.eq.s32 	%p214, %r310, %r394;
	add.f32 	%f795, %f792, %f749;
	selp.f32 	%f796, %f795, %f792, %p214;
	// begin inline asm
	{  cvt.f32.f16 %f750, %rs316;}

	// end inline asm
	setp.eq.s32 	%p215, %r311, %r390;
	add.f32 	%f797, %f794, %f750;
	selp.f32 	%f798, %f797, %f794, %p215;
	setp.eq.s32 	%p216, %r311, %r394;
	add.f32 	%f799, %f796, %f750;
	selp.f32 	%f800, %f799, %f796, %p216;
	// begin inline asm
	{  cvt.f32.f16 %f751, %rs317;}

	// end inline asm
	setp.eq.s32 	%p217, %r312, %r390;
	add.f32 	%f801, %f798, %f751;
	selp.f32 	%f802, %f801, %f798, %p217;
	setp.eq.s32 	%p218, %r312, %r394;
	add.f32 	%f803, %f800, %f751;
	selp.f32 	%f804, %f803, %f800, %p218;
	// begin inline asm
	{  cvt.f32.f16 %f752, %rs318;}

	// end inline asm
	setp.eq.s32 	%p219, %r313, %r390;
	add.f32 	%f805, %f802, %f752;
	selp.f32 	%f806, %f805, %f802, %p219;
	setp.eq.s32 	%p220, %r313, %r394;
	add.f32 	%f807, %f804, %f752;
	selp.f32 	%f808, %f807, %f804, %p220;
	ld.shared.v4.b32 	{%r314, %r315, %r316, %r317}, [%r16+2064];
	mov.b32 	{%rs325, %rs326}, %r317;
	mov.b32 	{%rs323, %rs324}, %r316;
	mov.b32 	{%rs321, %rs322}, %r315;
	mov.b32 	{%rs319, %rs320}, %r314;
	// begin inline asm
	{  cvt.f32.f16 %f753, %rs319;}

	// end inline asm
	ld.shared.v4.u32 	{%r318, %r319, %r320, %r321}, [_ZZ32mega_fused_pocket_detection_fp16E4smem+8032];
	setp.eq.s32 	%p221, %r318, %r390;
	add.f32 	%f809, %f806, %f753;
	selp.f32 	%f810, %f809, %f806, %p221;
	setp.eq.s32 	%p222, %r318, %r394;
	add.f32 	%f811, %f808, %f753;
	selp.f32 	%f812, %f811, %f808, %p222;
	// begin inline asm
	{  cvt.f32.f16 %f754, %rs320;}

	// end inline asm
	setp.eq.s32 	%p223, %r319, %r390;
	add.f32 	%f813, %f810, %f754;
	selp.f32 	%f814, %f813, %f810, %p223;
	setp.eq.s32 	%p224, %r319, %r394;
	add.f32 	%f815, %f812, %f754;
	selp.f32 	%f816, %f815, %f812, %p224;
	// begin inline asm
	{  cvt.f32.f16 %f755, %rs321;}

	// end inline asm
	setp.eq.s32 	%p225, %r320, %r390;
	add.f32 	%f817, %f814, %f755;
	selp.f32 	%f818, %f817, %f814, %p225;
	setp.eq.s32 	%p226, %r320, %r394;
	add.f32 	%f819, %f816, %f755;
	selp.f32 	%f820, %f819, %f816, %p226;
	// begin inline asm
	{  cvt.f32.f16 %f756, %rs322;}

	// end inline asm
	setp.eq.s32 	%p227, %r321, %r390;
	add.f32 	%f821, %f818, %f756;
	selp.f32 	%f822, %f821, %f818, %p227;
	setp.eq.s32 	%p228, %r321, %r394;
	add.f32 	%f823, %f820, %f756;
	selp.f32 	%f824, %f823, %f820, %p228;
	// begin inline asm
	{  cvt.f32.f16 %f757, %rs323;}

	// end inline asm
	ld.shared.v4.u32 	{%r322, %r323, %r324, %r325}, [_ZZ32mega_fused_pocket_detection_fp16E4smem+8048];
	setp.eq.s32 	%p229, %r322, %r390;
	add.f32 	%f825, %f822, %f757;
	selp.f32 	%f826, %f825, %f822, %p229;
	setp.eq.s32 	%p230, %r322, %r394;
	add.f32 	%f827, %f824, %f757;
	selp.f32 	%f828, %f827, %f824, %p230;
	// begin inline asm
	{  cvt.f32.f16 %f758, %rs324;}

	// end inline asm
	setp.eq.s32 	%p231, %r323, %r390;
	add.f32 	%f829, %f826, %f758;
	selp.f32 	%f830, %f829, %f826, %p231;
	setp.eq.s32 	%p232, %r323, %r394;
	add.f32 	%f831, %f828, %f758;
	selp.f32 	%f832, %f831, %f828, %p232;
	// begin inline asm
	{  cvt.f32.f16 %f759, %rs325;}

	// end inline asm
	setp.eq.s32 	%p233, %r324, %r390;
	add.f32 	%f833, %f830, %f759;
	selp.f32 	%f834, %f833, %f830, %p233;
	setp.eq.s32 	%p234, %r324, %r394;
	add.f32 	%f835, %f832, %f759;
	selp.f32 	%f836, %f835, %f832, %p234;
	// begin inline asm
	{  cvt.f32.f16 %f760, %rs326;}

	// end inline asm
	setp.eq.s32 	%p235, %r325, %r390;
	add.f32 	%f837, %f834, %f760;
	selp.f32 	%f838, %f837, %f834, %p235;
	setp.eq.s32 	%p236, %r325, %r394;
	add.f32 	%f839, %f836, %f760;
	selp.f32 	%f840, %f839, %f836, %p236;
	ld.shared.v4.b32 	{%r326, %r327, %r328, %r329}, [%r16+2080];
	mov.b32 	{%rs333, %rs334}, %r329;
	mov.b32 	{%rs331, %rs332}, %r328;
	mov.b32 	{%rs329, %rs330}, %r327;
	mov.b32 	{%rs327, %rs328}, %r326;
	// begin inline asm
	{  cvt.f32.f16 %f761, %rs327;}

	// end inline asm
	ld.shared.v4.u32 	{%r330, %r331, %r332, %r333}, [_ZZ32mega_fused_pocket_detection_fp16E4smem+8064];
	setp.eq.s32 	%p237, %r330, %r390;
	add.f32 	%f841, %f838, %f761;
	selp.f32 	%f842, %f841, %f838, %p237;
	setp.eq.s32 	%p238, %r330, %r394;
	add.f32 	%f843, %f840, %f761;
	selp.f32 	%f844, %f843, %f840, %p238;
	// begin inline asm
	{  cvt.f32.f16 %f762, %rs328;}

	// end inline asm
	setp.eq.s32 	%p239, %r331, %r390;
	add.f32 	%f845, %f842, %f762;
	selp.f32 	%f846, %f845, %f842, %p239;
	setp.eq.s32 	%p240, %r331, %r394;
	add.f32 	%f847, %f844, %f762;
	selp.f32 	%f848, %f847, %f844, %p240;
	// begin inline asm
	{  cvt.f32.f16 %f763, %rs329;}

	// end inline asm
	setp.eq.s32 	%p241, %r332, %r390;
	add.f32 	%f849, %f846, %f763;
	selp.f32 	%f850, %f849, %f846, %p241;
	setp.eq.s32 	%p242, %r332, %r394;
	add.f32 	%f851, %f848, %f763;
	selp.f32 	%f852, %f851, %f848, %p242;
	// begin inline asm
	{  cvt.f32.f16 %f764, %rs330;}

	// end inline asm
	setp.eq.s32 	%p243, %r333, %r390;
	add.f32 	%f853, %f850, %f764;
	selp.f32 	%f854, %f853, %f850, %p243;
	setp.eq.s32 	%p244, %r333, %r394;
	add.f32 	%f855, %f852, %f764;
	selp.f32 	%f856, %f855, %f852, %p244;
	// begin inline asm
	{  cvt.f32.f16 %f765, %rs331;}

	// end inline asm
	ld.shared.v4.u32 	{%r334, %r335, %r336, %r337}, [_ZZ32mega_fused_pocket_detection_fp16E4smem+8080];
	setp.eq.s32 	%p245, %r334, %r390;
	add.f32 	%f857, %f854, %f765;
	selp.f32 	%f858, %f857, %f854, %p245;
	setp.eq.s32 	%p246, %r334, %r394;
	add.f32 	%f859, %f856, %f765;
	selp.f32 	%f860, %f859, %f856, %p246;
	// begin inline asm
	{  cvt.f32.f16 %f766, %rs332;}

	// end inline asm
	setp.eq.s32 	%p247, %r335, %r390;
	add.f32 	%f861, %f858, %f766;
	selp.f32 	%f862, %f861, %f858, %p247;
	setp.eq.s32 	%p248, %r335, %r394;
	add.f32 	%f863, %f860, %f766;
	selp.f32 	%f864, %f863, %f860, %p248;
	// begin inline asm
	{  cvt.f32.f16 %f767, %rs333;}

	// end inline asm
	setp.eq.s32 	%p249, %r336, %r390;
	add.f32 	%f865, %f862, %f767;
	selp.f32 	%f866, %f865, %f862, %p249;
	setp.eq.s32 	%p250, %r336, %r394;
	add.f32 	%f867, %f864, %f767;
	selp.f32 	%f868, %f867, %f864, %p250;
	// begin inline asm
	{  cvt.f32.f16 %f768, %rs334;}

	// end inline asm
	setp.eq.s32 	%p251, %r337, %r390;
	add.f32 	%f869, %f866, %f768;
	selp.f32 	%f870, %f869, %f866, %p251;
	setp.eq.s32 	%p252, %r337, %r394;
	add.f32 	%f871, %f868, %f768;
	selp.f32 	%f872, %f871, %f868, %p252;
	ld.shared.v4.b32 	{%r338, %r339, %r340, %r341}, [%r16+2096];
	mov.b32 	{%rs341, %rs342}, %r341;
	mov.b32 	{%rs339, %rs340}, %r340;
	mov.b32 	{%rs337, %rs338}, %r339;
	mov.b32 	{%rs335, %rs336}, %r338;
	// begin inline asm
	{  cvt.f32.f16 %f769, %rs335;}

	// end inline asm
	ld.shared.v4.u32 	{%r342, %r343, %r344, %r345}, [_ZZ32mega_fused_pocket_detection_fp16E4smem+8096];
	setp.eq.s32 	%p253, %r342, %r390;
	add.f32 	%f873, %f870, %f769;
	selp.f32 	%f874, %f873, %f870, %p253;
	setp.eq.s32 	%p254, %r342, %r394;
	add.f32 	%f875, %f872, %f769;
	selp.f32 	%f876, %f875, %f872, %p254;
	// begin inline asm
	{  cvt.f32.f16 %f770, %rs336;}

	// end inline asm
	setp.eq.s32 	%p255, %r343, %r390;
	add.f32 	%f877, %f874, %f770;
	selp.f32 	%f878, %f877, %f874, %p255;
	setp.eq.s32 	%p256, %r343, %r394;
	add.f32 	%f879, %f876, %f770;
	selp.f32 	%f880, %f879, %f876, %p256;
	// begin inline asm
	{  cvt.f32.f16 %f771, %rs337;}

	// end inline asm
	setp.eq.s32 	%p257, %r344, %r390;
	add.f32 	%f881, %f878, %f771;
	selp.f32 	%f882, %f881, %f878, %p257;
	setp.eq.s32 	%p258, %r344, %r394;
	add.f32 	%f883, %f880, %f771;
	selp.f32 	%f884, %f883, %f880, %p258;
	// begin inline asm
	{  cvt.f32.f16 %f772, %rs338;}

	// end inline asm
	setp.eq.s32 	%p259, %r345, %r390;
	add.f32 	%f885, %f882, %f772;
	selp.f32 	%f886, %f885, %f882, %p259;
	setp.eq.s32 	%p260, %r345, %r394;
	add.f32 	%f887, %f884, %f772;
	selp.f32 	%f888, %f887, %f884, %p260;
	// begin inline asm
	{  cvt.f32.f16 %f773, %rs339;}

	// end inline asm
	ld.shared.v4.u32 	{%r346, %r347, %r348, %r349}, [_ZZ32mega_fused_pocket_detection_fp16E4smem+8112];
	setp.eq.s32 	%p261, %r346, %r390;
	add.f32 	%f889, %f886, %f773;
	selp.f32 	%f890, %f889, %f886, %p261;
	setp.eq.s32 	%p262, %r346, %r394;
	add.f32 	%f891, %f888, %f773;
	selp.f32 	%f892, %f891, %f888, %p262;
	// begin inline asm
	{  cvt.f32.f16 %f774, %rs340;}

	// end inline asm
	setp.eq.s32 	%p263, %r347, %r390;
	add.f32 	%f893, %f890, %f774;
	selp.f32 	%f894, %f893, %f890, %p263;
	setp.eq.s32 	%p264, %r347, %r394;
	add.f32 	%f895, %f892, %f774;
	selp.f32 	%f896, %f895, %f892, %p264;
	// begin inline asm
	{  cvt.f32.f16 %f775, %rs341;}

	// end inline asm
	setp.eq.s32 	%p265, %r348, %r390;
	add.f32 	%f897, %f894, %f775;
	selp.f32 	%f898, %f897, %f894, %p265;
	setp.eq.s32 	%p266, %r348, %r394;
	add.f32 	%f899, %f896, %f775;
	selp.f32 	%f900, %f899, %f896, %p266;
	// begin inline asm
	{  cvt.f32.f16 %f776, %rs342;}

	// end inline asm
	setp.eq.s32 	%p267, %r349, %r390;
	add.f32 	%f901, %f898, %f776;
	selp.f32 	%f902, %f901, %f898, %p267;
	setp.eq.s32 	%p268, %r349, %r394;
	add.f32 	%f903, %f900, %f776;
	selp.f32 	%f904, %f903, %f900, %p268;
	ld.shared.u16 	%rs343, [%r17+3200];
	// begin inline asm
	{  cvt.f32.f16 %f777, %rs343;}

	// end inline asm
	fma.rn.f32 	%f905, %f777, 0f40000000, %f902;
	mul.f32 	%f906, %f905, 0f3F8CCCCD;
	setp.leu.f32 	%p269, %f904, %f906;
	@%p269 bra 	$L__BB0_177;
	st.shared.u32 	[%r4], %r394;
	mov.u32 	%r390, %r394;
$L__BB0_177:
	bar.sync 	0;
	add.s32 	%r391, %r391, 1;
	setp.ne.s32 	%p270, %r391, 10;
	@%p270 bra 	$L__BB0_141;
	@%p5 bra 	$L__BB0_180;
	ld.shared.u16 	%rs344, [%r17+3200];
	// begin inline asm
	{  cvt.f32.f16 %f907, %rs344;}

	// end inline asm
	cvta.to.global.u64 	%rd31, %rd6;
	mul.wide.u32 	%rd32, %r2, 4;
	add.s64 	%rd33, %rd31, %rd32;
	st.global.f32 	[%rd33], %f907;
	ld.shared.u32 	%r350, [%r4+-128];
	cvta.to.global.u64 	%rd34, %rd7;
	add.s64 	%rd35, %rd34, %rd32;
	st.global.u32 	[%rd35], %r350;
	ld.shared.u32 	%r351, [%r4+-256];
	cvta.to.global.u64 	%rd36, %rd8;
	add.s64 	%rd37, %rd36, %rd32;
	st.global.u32 	[%rd37], %r351;
	ld.shared.u32 	%r352, [%r4];
	cvta.to.global.u64 	%rd38, %rd9;
	add.s64 	%rd39, %rd38, %rd32;
	st.global.u32 	[%rd39], %r352;
	ld.shared.u16 	%rs345, [%r17+256];
	// begin inline asm
	{  cvt.f32.f16 %f908, %rs345;}

	// end inline asm
	cvta.to.global.u64 	%rd40, %rd10;
	add.s64 	%rd41, %rd40, %rd32;
	st.global.f32 	[%rd41], %f908;
$L__BB0_180:
	ret;

}


// ===== COMPILED SASS (sm_100) =====

	.target	sm_100

	.elftype	@"ET_EXEC"


//--------------------- .note.nv.tkinfo           --------------------------
	.section	.note.nv.tkinfo,"",@"SHT_NOTE"
	.sectionflags	@"SHF_NOTE_NV_TKINFO"
	.tkinfo
        /*0018*/ 	.word	0x00000002
        /*0030*/ 	.string	""
        /*0030*/ 	.string	"ptxas"
        /*0030*/ 	.string	"Cuda compilation tools, release 13.0, V13.0.88"
        /*0030*/ 	.string	"Build cuda_13.0.r13.0/compiler.36424714_0"
        /*0030*/ 	.string	"-arch sm_100 -m 64 "



//--------------------- .note.nv.cuinfo           --------------------------
	.section	.note.nv.cuinfo,"",@"SHT_NOTE"
	.sectionflags	@"SHF_NOTE_NV_CUINFO"
        /*0018*/ 	.short	0x0002
        /*001a*/ 	.short	0x0064
        /*001c*/ 	.short	0x0082
	.zero		2


//--------------------- .nv.info                  --------------------------
	.section	.nv.info,"",@"SHT_CUDA_INFO"
	.align	4


	//----- nvinfo : EIATTR_REGCOUNT
	.align		4
        /*0000*/ 	.byte	0x04, 0x2f
        /*0002*/ 	.short	(.L_4 - .L_3)
	.align		4
.L_3:
        /*0004*/ 	.word	index@(mega_fused_pocket_detection_fp16)
        /*0008*/ 	.word	0x00000023


	//----- nvinfo : EIATTR_FRAME_SIZE
	.align		4
.L_4:
        /*000c*/ 	.byte	0x04, 0x11
        /*000e*/ 	.short	(.L_6 - .L_5)
	.align		4
.L_5:
        /*0010*/ 	.word	index@($__internal_2_$__cuda_sm3x_div_rn_noftz_f32_slowpath)
        /*0014*/ 	.word	0x00000000


	//----- nvinfo : EIATTR_FRAME_SIZE
	.align		4
.L_6:
        /*0018*/ 	.byte	0x04, 0x11
        /*001a*/ 	.short	(.L_8 - .L_7)
	.align		4
.L_7:
        /*001c*/ 	.word	index@($__internal_1_$__cuda_sm20_sqrt_rn_f32_slowpath)
        /*0020*/ 	.word	0x00000000


	//----- nvinfo : EIATTR_FRAME_SIZE
	.align		4
.L_8:
        /*0024*/ 	.byte	0x04, 0x11
        /*0026*/ 	.short	(.L_10 - .L_9)
	.align		4
.L_9:
        /*0028*/ 	.word	index@($__internal_0_$__cuda_sm20_rcp_rn_f32_slowpath)
        /*002c*/ 	.word	0x00000000


	//----- nvinfo : EIATTR_FRAME_SIZE
	.align		4
.L_10:
        /*0030*/ 	.byte	0x04, 0x11
        /*0032*/ 	.short	(.L_12 - .L_11)
	.align		4
.L_11:
        /*0034*/ 	.word	index@(mega_fused_pocket_detection_fp16)
        /*0038*/ 	.word	0x00000000


	//----- nvinfo : EIATTR_MIN_STACK_SIZE
	.align		4
.L_12:
        /*003c*/ 	.byte	0x04, 0x12
        /*003e*/ 	.short	(.L_14 - .L_13)
	.align		4
.L_13:
        /*0040*/ 	.word	index@(mega_fused_pocket_detection_fp16)
        /*0044*/ 	.word	0x00000000
.L_14:


//--------------------- .nv.compat                --------------------------
	.section	.nv.compat,"",@"SHT_CUDA_COMPAT_INFO"
	.align	4
        /*0000*/ 	.byte	0x02, 0x09, 0x00, 0x00, 0x02, 0x02, 0x01, 0x00, 0x02, 0x05, 0x05, 0x00, 0x03, 0x07, 0x01, 0x01
        /*0010*/ 	.byte	0x02, 0x03, 0x00, 0x00, 0x02, 0x06, 0x01, 0x00, 0x04, 0x0b, 0x08, 0x00, 0x01, 0x00, 0x00, 0x00
        /*0020*/ 	.byte	0x00, 0x00, 0x00, 0x00


//--------------------- .nv.info.mega_fused_pocket_detection_fp16 --------------------------
	.section	.nv.info.mega_fused_pocket_detection_fp16,"",@"SHT_CUDA_INFO"
	.sectionflags	@""
	.align	4


	//----- nvinfo : EIATTR_CUDA_API_VERSION
	.align		4
        /*0000*/ 	.byte	0x04, 0x37
        /*0002*/ 	.short	(.L_16 - .L_15)
.L_15:
        /*0004*/ 	.word	0x00000082


	//----- nvinfo : EIATTR_KPARAM_INFO
	.align		4
.L_16:
        /*0008*/ 	.byte	0x04, 0x17
        /*000a*/ 	.short	(.L_18 - .L_17)
.L_17:
        /*000c*/ 	.word	0x00000000
        /*0010*/ 	.short	0x000b
        /*0012*/ 	.short	0x0050
        /*0014*/ 	.byte	0x00, 0xf5, 0x21, 0x00


	//----- nvinfo : EIATTR_KPARAM_INFO
	.align		4
.L_18:
        /*0018*/ 	.byte	0x04, 0x17
        /*001a*/ 	.short	(.L_20 - .L_19)
.L_19:
        /*001c*/ 	.word	0x00000000
        /*0020*/ 	.short	0x000a
        /*0022*/ 	.short	0x0048
        /*0024*/ 	.byte	0x00, 0xf5, 0x21, 0x00


	//----- nvinfo : EIATTR_KPARAM_INFO
	.align		4
.L_20:
        /*0028*/ 	.byte	0x04, 0x17
        /*002a*/ 	.short	(.L_22 - .L_21)
.L_21:
        /*002c*/ 	.word	0x00000000
        /*0030*/ 	.short	0x0009
        /*0032*/ 	.short	0x0040
        /*0034*/ 	.byte	0x00, 0xf5, 0x21, 0x00


	//----- nvinfo : EIATTR_KPARAM_INFO
	.align		4
.L_22:
        /*0038*/ 	.byte	0x04, 0x17
        /*003a*/ 	.short	(.L_24 - .L_23)
.L_23:
        /*003c*/ 	.word	0x00000000
        /*0040*/ 	.short	0x0008
        /*0042*/ 	.short	0x0038
        /*0044*/ 	.byte	0x00, 0xf5, 0x21, 0x00


	//----- nvinfo : EIATTR_KPARAM_INFO
	.align		4
.L_24:
        /*0048*/ 	.byte	0x04, 0x17
        /*004a*/ 	.short	(.L_26 - .L_25)
.L_25:
        /*004c*/ 	.word	0x00000000
        /*0050*/ 	.short	0x0007
        /*0052*/ 	.short	0x0030
        /*0054*/ 	.byte	0x00, 0xf5, 0x21, 0x00


	//----- nvinfo : EIATTR_KPARAM_INFO
	.align		4
.L_26:
        /*0058*/ 	.byte	0x04, 0x17
        /*005a*/ 	.short	(.L_28 - .L_27)
.L_27:
        /*005c*/ 	.word	0x00000000
        /*0060*/ 	.short	0x0006
        /*0062*/ 	.short	0x002c
        /*0064*/ 	.byte	0x00, 0xf0, 0x11, 0x00


	//----- nvinfo : EIATTR_KPARAM_INFO
	.align		4
.L_28:
        /*0068*/ 	.byte	0x04, 0x17
        /*006a*/ 	.short	(.L_30 - .L_29)
.L_29:
        /*006c*/ 	.word	0x00000000
        /*0070*/ 	.short	0x0005
        /*0072*/ 	.short	0x0028
        /*0074*/ 	.byte	0x00, 0xf0, 0x11, 0x00


	//----- nvinfo : EIATTR_KPARAM_INFO
	.align		4
.L_30:
        /*0078*/ 	.byte	0x04, 0x17
        /*007a*/ 	.short	(.L_32 - .L_31)
.L_31:
        /*007c*/ 	.word	0x00000000
        /*0080*/ 	.short	0x0004
        /*0082*/ 	.short	0x0020
        /*0084*/ 	.byte	0x00, 0xf5, 0x21, 0x00


	//----- nvinfo : EIATTR_KPARAM_INFO
	.align		4
.L_32:
        /*0088*/ 	.byte	0x04, 0x17
        /*008a*/ 	.short	(.L_34 - .L_33)
.L_33:
        /*008c*/ 	.word	0x00000000
        /*0090*/ 	.short	0x0003
        /*0092*/ 	.short	0x0018
        /*0094*/ 	.byte	0x00, 0xf5, 0x21, 0x00


	//----- nvinfo : EIATTR_KPARAM_INFO
	.align		4
.L_34:
        /*0098*/ 	.byte	0x04, 0x17
        /*009a*/ 	.short	(.L_36 - .L_35)
.L_35:
        /*009c*/ 	.word	0x00000000
        /*00a0*/ 	.short	0x0002
        /*00a2*/ 	.short	0x0010
        /*00a4*/ 	.byte	0x00, 0xf5, 0x21, 0x00


	//----- nvinfo : EIATTR_KPARAM_INFO
	.align		4
.L_36:
        /*00a8*/ 	.byte	0x04, 0x17
        /*00aa*/ 	.short	(.L_38 - .L_37)
.L_37:
        /*00ac*/ 	.word	0x00000000
        /*00b0*/ 	.short	0x0001
        /*00b2*/ 	.short	0x0008
        /*00b4*/ 	.byte	0x00, 0xf5, 0x21, 0x00


	//----- nvinfo : EIATTR_KPARAM_INFO
	.align		4
.L_38:
        /*00b8*/ 	.byte	0x04, 0x17
        /*00ba*/ 	.short	(.L_40 - .L_39)
.L_39:
        /*00bc*/ 	.word	0x00000000
        /*00c0*/ 	.short	0x0000
        /*00c2*/ 	.short	0x0000
        /*00c4*/ 	.byte	0x00, 0xf5, 0x21, 0x00


	//----- nvinfo : EIATTR_SPARSE_MMA_MASK
	.align		4
.L_40:
        /*00c8*/ 	.byte	0x03, 0x50
        /*00ca*/ 	.short	0x0000


	//----- nvinfo : EIATTR_WMMA_USED
	.align		4
        /*00cc*/ 	.byte	0x01, 0x2b
	.zero		2


	//----- nvinfo : EIATTR_MAXREG_COUNT
	.align		4
        /*00d0*/ 	.byte	0x03, 0x1b
        /*00d2*/ 	.short	0x0028


	//----- nvinfo : EIATTR_NUM_BARRIERS
	.align		4
        /*00d4*/ 	.byte	0x02, 0x4c
        /*00d6*/ 	.byte	0x01
	.zero		1


	//----- nvinfo : EIATTR_MERCURY_ISA_VERSION
	.align		4
        /*00d8*/ 	.byte	0x03, 0x5f
        /*00da*/ 	.short	0x0101


	//----- nvinfo : EIATTR_UNUSED_LOAD_BYTE_OFFSET
	.align		4
        /*00dc*/ 	.byte	0x04, 0x44
        /*00de*/ 	.short	(.L_42 - .L_41)


	//   ....[0]....
.L_41:
        /*00e0*/ 	.word	0x00000330
        /*00e4*/ 	.word	0x00000fff


	//   ....[1]....
        /*00e8*/ 	.word	0x00000eb0
        /*00ec*/ 	.word	0x0000fff0


	//   ....[2]....
        /*00f0*/ 	.word	0x00006970
        /*00f4*/ 	.word	0x0000fff0


	//----- nvinfo : EIATTR_VRC_CTA_INIT_COUNT
	.align		4
.L_42:
        /*00f8*/ 	.byte	0x02, 0x4a
	.zero		1
	.zero		1


	//----- nvinfo : EIATTR_EXIT_INSTR_OFFSETS
	.align		4
        /*00fc*/ 	.byte	0x04, 0x1c
        /*00fe*/ 	.short	(.L_44 - .L_43)


	//   ....[0]....
.L_43:
        /*0100*/ 	.word	0x000074c0


	//   ....[1]....
        /*0104*/ 	.word	0x00007630


	//----- nvinfo : EIATTR_MAX_THREADS
	.align		4
.L_44:
        /*0108*/ 	.byte	0x04, 0x05
        /*010a*/ 	.short	(.L_46 - .L_45)
.L_45:
        /*010c*/ 	.word	0x00000100
        /*0110*/ 	.word	0x00000001
        /*0114*/ 	.word	0x00000001


	//----- nvinfo : EIATTR_CRS_STACK_SIZE
	.align		4
.L_46:
        /*0118*/ 	.byte	0x04, 0x1e
        /*011a*/ 	.short	(.L_48 - .L_47)
.L_47:
        /*011c*/ 	.word	0x00000000


	//----- nvinfo : EIATTR_CBANK_PARAM_SIZE
	.align		4
.L_48:
        /*0120*/ 	.byte	0x03, 0x19
        /*0122*/ 	.short	0x0058


	//----- nvinfo : EIATTR_PARAM_CBANK
	.align		4
        /*0124*/ 	.byte	0x04, 0x0a
        /*0126*/ 	.short	(.L_50 - .L_49)
	.align		4
.L_49:
        /*0128*/ 	.word	index@(.nv.constant0.mega_fused_pocket_detection_fp16)
        /*012c*/ 	.short	0x0380
        /*012e*/ 	.short	0x0058


	//----- nvinfo : EIATTR_SW_WAR
	.align		4
.L_50:
        /*0130*/ 	.byte	0x04, 0x36
        /*0132*/ 	.short	(.L_52 - .L_51)
.L_51:
        /*0134*/ 	.word	0x00000008
.L_52:


//--------------------- .nv.callgraph             --------------------------
	.section	.nv.callgraph,"",@"SHT_CUDA_CALLGRAPH"
	.align	4
	.sectionentsize	8
	.align		4
        /*0000*/ 	.word	0x00000000
	.align		4
        /*0004*/ 	.word	0xffffffff
	.align		4
        /*0008*/ 	.word	0x00000000
	.align		4
        /*000c*/ 	.word	0xfffffffe
	.align		4
        /*0010*/ 	.word	0x00000000
	.align		4
        /*0014*/ 	.word	0xfffffffd
	.align		4
        /*0018*/ 	.word	0x00000000
	.align		4
        /*001c*/ 	.word	0xfffffffc


//--------------------- .nv.constant3             --------------------------
	.section	.nv.constant3,"a",@progbits
	.align	2
.nv.constant3:
	.type		c_reservoir_weights_fp16,@object
	.size		c_reservoir_weights_fp16,(c_readout_weights_fp16 - c_reservoir_weights_fp16)
c_reservoir_weights_fp16:
	.zero		4096
	.type		c_readout_weights_fp16,@object
	.size		c_readout_weights_fp16,(c_branch_weights_fp16 - c_readout_weights_fp16)
c_readout_weights_fp16:
	.zero		512
	.type		c_branch_weights_fp16,@object
	.size		c_branch_weights_fp16,(.L_2 - c_branch_weights_fp16)
c_branch_weights_fp16:
	.zero		2048
.L_2:


//--------------------- .text.mega_fused_pocket_detection_fp16 --------------------------
	.section	.text.mega_fused_pocket_detection_fp16,"ax",@progbits
	.align	128
        .global         mega_fused_pocket_detection_fp16
        .type           mega_fused_pocket_detection_fp16,@function
        .size           mega_fused_pocket_detection_fp16,(.L_x_161 - mega_fused_pocket_detection_fp16)
        .other          mega_fused_pocket_detection_fp16,@"STO_CUDA_ENTRY STV_DEFAULT"
mega_fused_pocket_detection_fp16:
.text.mega_fused_pocket_detection_fp16:
[----:B------:R-:W-:Y:S08]  /*0000*/  LDC R1, c[0x0][0x37c] ;  /* 0x0000df00ff017b82 */ /* 0x000ff00000000800 */
[----:B------:R-:W0:Y:S01]  /*0010*/  S2UR UR5, SR_CgaCtaId ;  /* 0x00000000000579c3 */ /* 0x000e220000008800 */
[----:B------:R-:W1:Y:S01]  /*0020*/  S2R R30, SR_TID.X ;  /* 0x00000000001e7919 */ /* 0x000e620000002100 */
[----:B------:R-:W-:Y:S01]  /*0030*/  UMOV UR4, 0x400 ;  /* 0x0000040000047882 */ /* 0x000fe20000000000 */
[----:B------:R-:W2:Y:S01]  /*0040*/  LDCU.64 UR8, c[0x0][0x358] ;  /* 0x00006b00ff0877ac */ /* 0x000ea20008000a00 */
[----:B------:R-:W-:Y:S01]  /*0050*/  BSSY.RECONVERGENT B0, `(.L_x_0) ;  /* 0x0000022000007945 */ /* 0x000fe20003800200 */
[----:B------:R-:W3:Y:S01]  /*0060*/  S2R R5, SR_CTAID.X ;  /* 0x0000000000057919 */ /* 0x000ee20000002500 */
[----:B0-----:R-:W-:Y:S01]  /*0070*/  ULEA UR4, UR5, UR4, 0x18 ;  /* 0x0000000405047291 */ /* 0x001fe2000f8ec0ff */
[----:B------:R-:W0:Y:S05]  /*0080*/  LDCU UR5, c[0x0][0x3ac] ;  /* 0x00007580ff0577ac */ /* 0x000e2a0008000800 */
[----:B------:R-:W-:-:S02]  /*0090*/  MOV R31, UR4 ;  /* 0x00000004001f7c02 */ /* 0x000fc40008000f00 */
[C---:B-1----:R-:W-:Y:S02]  /*00a0*/  ISETP.GT.U32.AND P1, PT, R30.reuse, 0x1f, PT ;  /* 0x0000001f1e00780c */ /* 0x042fe40003f24070 */
[CC--:B------:R-:W-:Y:S01]  /*00b0*/  LEA R29, R30.reuse, R31.reuse, 0x5 ;  /* 0x0000001f1e1d7211 */ /* 0x0c0fe200078e28ff */
[C---:B------:R-:W-:Y:S01]  /*00c0*/  IMAD R13, R30.reuse, 0xc, R31 ;  /* 0x0000000c1e0d7824 */ /* 0x040fe200078e021f */
[----:B---3--:R-:W-:Y:S02]  /*00d0*/  LEA R28, R5, R30, 0x5 ;  /* 0x0000001e051c7211 */ /* 0x008fe400078e28ff */
[----:B------:R-:W-:Y:S02]  /*00e0*/  LEA R3, R30, R31, 0x2 ;  /* 0x0000001f1e037211 */ /* 0x000fe400078e10ff */
[----:B0-----:R-:W-:-:S05]  /*00f0*/  ISETP.GE.AND P0, PT, R28, UR5, PT ;  /* 0x000000051c007c0c */ /* 0x001fca000bf06270 */
[----:B------:R0:W-:Y:S01]  /*0100*/  @!P1 STS.U16 [R29+0x17c0], RZ ;  /* 0x0017c0ff1d009388 */ /* 0x0001e20000000400 */
[----:B------:R-:W-:-:S03]  /*0110*/  ISETP.LT.U32.AND P0, PT, R30, 0x20, !P0 ;  /* 0x000000201e00780c */ /* 0x000fc60004701070 */
[----:B------:R0:W-:Y:S01]  /*0120*/  @!P1 STS [R3+0x1f40], RZ ;  /* 0x001f40ff03009388 */ /* 0x0001e20000000800 */
[----:B------:R-:W-:Y:S09]  /*0130*/  BAR.SYNC.DEFER_BLOCKING 0x0 ;  /* 0x0000000000007b1d */ /* 0x000ff20000010000 */
[----:B0-2---:R-:W-:Y:S05]  /*0140*/  @!P0 BRA `(.L_x_1) ;  /* 0x0000000000488947 */ /* 0x005fea0003800000 */
[----:B------:R-:W0:Y:S02]  /*0150*/  LDC.64 R4, c[0x0][0x388] ;  /* 0x0000e200ff047b82 */ /* 0x000e240000000a00 */
[----:B0-----:R-:W-:-:S05]  /*0160*/  IMAD.WIDE.U32 R4, R28, 0x4, R4 ;  /* 0x000000041c047825 */ /* 0x001fca00078e0004 */
[----:B------:R-:W2:Y:S02]  /*0170*/  LDG.E.CONSTANT R0, desc[UR8][R4.64] ;  /* 0x0000000804007981 */ /* 0x000ea4000c1e9900 */
[----:B--2---:R-:W-:-:S13]  /*0180*/  ISETP.GE.AND P2, PT, R0, RZ, PT ;  /* 0x000000ff0000720c */ /* 0x004fda0003f46270 */
[----:B------:R-:W-:Y:S05]  /*0190*/  @!P2 BRA `(.L_x_2) ;  /* 0x000000000028a947 */ /* 0x000fea0003800000 */
[----:B------:R-:W0:Y:S01]  /*01a0*/  LDC.64 R4, c[0x0][0x380] ;  /* 0x0000e000ff047b82 */ /* 0x000e220000000a00 */
[----:B------:R-:W-:-:S05]  /*01b0*/  LEA R7, R0, R0, 0x1 ;  /* 0x0000000000077211 */ /* 0x000fca00078e08ff */
[----:B0-----:R-:W-:-:S05]  /*01c0*/  IMAD.WIDE.U32 R4, R7, 0x4, R4 ;  /* 0x0000000407047825 */ /* 0x001fca00078e0004 */
[----:B------:R-:W2:Y:S04]  /*01d0*/  LDG.E.CONSTANT R0, desc[UR8][R4.64] ;  /* 0x0000000804007981 */ /* 0x000ea8000c1e9900 */
[----:B------:R-:W3:Y:S04]  /*01e0*/  LDG.E.CONSTANT R2, desc[UR8][R4.64+0x4] ;  /* 0x0000040804027981 */ /* 0x000ee8000c1e9900 */
[----:B------:R-:W4:Y:S04]  /*01f0*/  LDG.E.CONSTANT R6, desc[UR8][R4.64+0x8] ;  /* 0x0000080804067981 */ /* 0x000f28000c1e9900 */
[----:B--2---:R0:W-:Y:S04]  /*0200*/  STS [R13+0x1000], R0 ;  /* 0x001000000d007388 */ /* 0x0041e80000000800 */
[----:B---3--:R0:W-:Y:S04]  /*0210*/  STS [R13+0x1004], R2 ;  /* 0x001004020d007388 */ /* 0x0081e80000000800 */
[----:B----4-:R0:W-:Y:S01]  /*0220*/  STS [R13+0x1008], R6 ;  /* 0x001008060d007388 */ /* 0x0101e20000000800 */
[----:B------:R-:W-:Y:S05]  /*0230*/  BRA `(.L_x_1) ;  /* 0x00000000000c7947 */ /* 0x000fea0003800000 */
.L_x_2:
[----:B------:R1:W-:Y:S04]  /*0240*/  STS [R13+0x1000], RZ ;  /* 0x001000ff0d007388 */ /* 0x0003e80000000800 */
[----:B------:R1:W-:Y:S04]  /*0250*/  STS [R13+0x1004], RZ ;  /* 0x001004ff0d007388 */ /* 0x0003e80000000800 */
[----:B------:R1:W-:Y:S02]  /*0260*/  STS [R13+0x1008], RZ ;  /* 0x001008ff0d007388 */ /* 0x0003e40000000800 */
.L_x_1:
[----:B------:R-:W-:Y:S05]  /*0270*/  BSYNC.RECONVERGENT B0 ;  /* 0x0000000000007941 */ /* 0x000fea0003800200 */
.L_x_0:
[----:B------:R-:W-:Y:S06]  /*0280*/  BAR.SYNC.DEFER_BLOCKING 0x0 ;  /* 0x0000000000007b1d */ /* 0x000fec0000010000 */
[----:B------:R-:W-:Y:S04]  /*0290*/  BSSY.RECONVERGENT B0, `(.L_x_3) ;  /* 0x0000101000007945 */ /* 0x000fe80003800200 */
[----:B------:R-:W-:Y:S05]  /*02a0*/  @P1 BRA `(.L_x_4) ;  /* 0x0000000c00fc1947 */ /* 0x000fea0003800000 */
[----:B------:R2:W3:Y:S01]  /*02b0*/  LDS R11, [R13+0x1000] ;  /* 0x001000000d0b7984 */ /* 0x0004e20000000800 */
[----:B------:R-:W-:Y:S02]  /*02c0*/  SHF.L.U32 R10, R30, 0x6, RZ ;  /* 0x000000061e0a7819 */ /* 0x000fe400000006ff */
[----:B------:R-:W-:Y:S01]  /*02d0*/  MOV R8, 0x1000 ;  /* 0x0000100000087802 */ /* 0x000fe20000000f00 */
[----:B------:R2:W4:Y:S01]  /*02e0*/  LDS R9, [R13+0x1004] ;  /* 0x001004000d097984 */ /* 0x0005220000000800 */
[----:B0-----:R-:W-:-:S03]  /*02f0*/  MOV R2, RZ ;  /* 0x000000ff00027202 */ /* 0x001fc60000000f00 */
[----:B------:R2:W0:Y:S04]  /*0300*/  LDS R12, [R13+0x1008] ;  /* 0x001008000d0c7984 */ /* 0x0004280000000800 */
.L_x_33:
[----:B------:R-:W-:Y:S01]  /*0310*/  IADD3 R4, PT, PT, R31, R8, RZ ;  /* 0x000000081f047210 */ /* 0x000fe20007ffe0ff */
[----:B------:R-:W-:Y:S05]  /*0320*/  BSSY.RECONVERGENT B1, `(.L_x_5) ;  /* 0x0000015000017945 */ /* 0x000fea0003800200 */
[----:B------:R-:W4:Y:S02]  /*0330*/  LDS.128 R4, [R4] ;  /* 0x0000000004047984 */ /* 0x000f240000000c00 */
[----:B----4-:R-:W-:Y:S01]  /*0340*/  FADD R5, R9, -R5 ;  /* 0x8000000509057221 */ /* 0x010fe20000000000 */
[----:B---3--:R-:W-:Y:S01]  /*0350*/  FADD R0, R11, -R4 ;  /* 0x800000040b007221 */ /* 0x008fe20000000000 */
[----:B0-----:R-:W-:-:S02]  /*0360*/  FADD R6, R12, -R6 ;  /* 0x800000060c067221 */ /* 0x001fc40000000000 */
[----:B------:R-:W-:-:S04]  /*0370*/  FMUL R5, R5, R5 ;  /* 0x0000000505057220 */ /* 0x000fc80000400000 */
[----:B------:R-:W-:-:S04]  /*0380*/  FFMA R5, R0, R0, R5 ;  /* 0x0000000000057223 */ /* 0x000fc80000000005 */
[----:B------:R-:W-:-:S04]  /*0390*/  FFMA R5, R6, R6, R5 ;  /* 0x0000000606057223 */ /* 0x000fc80000000005 */
[----:B------:R0:W3:Y:S01]  /*03a0*/  MUFU.RSQ R6, R5 ;  /* 0x0000000500067308 */ /* 0x0000e20000001400 */
[----:B------:R-:W-:-:S04]  /*03b0*/  IADD3 R0, PT, PT, R5, -0xd000000, RZ ;  /* 0xf300000005007810 */ /* 0x000fc80007ffe0ff */
[----:B------:R-:W-:-:S13]  /*03c0*/  ISETP.GT.U32.AND P1, PT, R0, 0x727fffff, PT ;  /* 0x727fffff0000780c */ /* 0x000fda0003f24070 */
[----:B0--3--:R-:W-:Y:S05]  /*03d0*/  @!P1 BRA `(.L_x_6) ;  /* 0x0000000000149947 */ /* 0x009fea0003800000 */
[----:B------:R-:W-:Y:S02]  /*03e0*/  MOV R0, R5 ;  /* 0x0000000500007202 */ /* 0x000fe40000000f00 */
[----:B------:R-:W-:-:S07]  /*03f0*/  MOV R16, 0x410 ;  /* 0x0000041000107802 */ /* 0x000fce0000000f00 */
[----:B-12---:R-:W-:Y:S05]  /*0400*/  CALL.REL.NOINC `($__internal_1_$__cuda_sm20_sqrt_rn_f32_slowpath) ;  /* 0x0000007400647944 */ /* 0x006fea0003c00000 */
[----:B------:R-:W-:Y:S01]  /*0410*/  MOV R4, R0 ;  /* 0x0000000000047202 */ /* 0x000fe20000000f00 */
[----:B------:R-:W-:Y:S06]  /*0420*/  BRA `(.L_x_7) ;  /* 0x0000000000107947 */ /* 0x000fec0003800000 */
.L_x_6:
[----:B------:R-:W-:Y:S01]  /*0430*/  FMUL.FTZ R4, R5, R6 ;  /* 0x0000000605047220 */ /* 0x000fe20000410000 */
[----:B------:R-:W-:-:S03]  /*0440*/  FMUL.FTZ R0, R6, 0.5 ;  /* 0x3f00000006007820 */ /* 0x000fc60000410000 */
[----:B------:R-:W-:-:S04]  /*0450*/  FFMA R5, -R4, R4, R5 ;  /* 0x0000000404057223 */ /* 0x000fc80000000105 */
[----:B------:R-:W-:-:S07]  /*0460*/  FFMA R4, R5, R0, R4 ;  /* 0x0000000005047223 */ /* 0x000fce0000000004 */
.L_x_7:
[----:B------:R-:W-:Y:S05]  /*0470*/  BSYNC.RECONVERGENT B1 ;  /* 0x0000000000017941 */ /* 0x000fea0003800200 */
.L_x_5:
[----:B------:R-:W-:Y:S01]  /*0480*/  F2FP.F16.F32.PACK_AB R0, RZ, R4 ;  /* 0x00000004ff00723e */ /* 0x000fe200000000ff */
[----:B------:R-:W-:Y:S01]  /*0490*/  BSSY.RECONVERGENT B3, `(.L_x_8) ;  /* 0x0000022000037945 */ /* 0x000fe20003800200 */
[----:B-12---:R-:W-:Y:S02]  /*04a0*/  IADD3 R13, PT, PT, R31, R10, RZ ;  /* 0x0000000a1f0d7210 */ /* 0x006fe40007ffe0ff */
[----:B------:R-:W-:Y:S02]  /*04b0*/  PRMT R5, R0, 0x7610, R5 ;  /* 0x0000761000057816 */ /* 0x000fe40000000005 */
[C---:B------:R-:W-:Y:S02]  /*04c0*/  FSETP.GEU.AND P1, PT, R4.reuse, 12, PT ;  /* 0x414000000400780b */ /* 0x040fe40003f2e000 */
[----:B------:R-:W-:Y:S01]  /*04d0*/  MOV R0, RZ ;  /* 0x000000ff00007202 */ /* 0x000fe20000000f00 */
[----:B------:R0:W-:Y:S01]  /*04e0*/  STS.U16 [R13], R5 ;  /* 0x000000050d007388 */ /* 0x0001e20000000400 */
[----:B------:R-:W-:-:S13]  /*04f0*/  FSETP.LEU.OR P1, PT, R4, RZ, P1 ;  /* 0x000000ff0400720b */ /* 0x000fda0000f2b400 */
[----:B0-----:R-:W-:Y:S05]  /*0500*/  @P1 BRA `(.L_x_9) ;  /* 0x0000000000681947 */ /* 0x001fea0003800000 */
[----:B------:R-:W-:Y:S01]  /*0510*/  MOV R5, 0x3c638e39 ;  /* 0x3c638e3900057802 */ /* 0x000fe20000000f00 */
[----:B------:R-:W-:Y:S01]  /*0520*/  FMUL R4, R4, R4 ;  /* 0x0000000404047220 */ /* 0x000fe20000400000 */
[----:B------:R-:W-:Y:S01]  /*0530*/  MOV R0, 0x42900000 ;  /* 0x4290000000007802 */ /* 0x000fe20000000f00 */
[----:B------:R-:W-:Y:S02]  /*0540*/  BSSY.RECONVERGENT B4, `(.L_x_10) ;  /* 0x000000c000047945 */ /* 0x000fe40003800200 */
[----:B------:R-:W0:Y:S02]  /*0550*/  FCHK P1, R4, -72 ;  /* 0xc290000004007902 */ /* 0x000e240000020000 */
[----:B------:R-:W-:-:S04]  /*0560*/  FFMA R0, -R5, R0, 1 ;  /* 0x3f80000005007423 */ /* 0x000fc80000000100 */
[----:B------:R-:W-:-:S04]  /*0570*/  FFMA R5, R0, -R5, -0.013888888992369174957 ;  /* 0xbc638e3900057423 */ /* 0x000fc80000000805 */
[----:B------:R-:W-:-:S04]  /*0580*/  FFMA R0, R4, R5, RZ ;  /* 0x0000000504007223 */ /* 0x000fc800000000ff */
[----:B------:R-:W-:-:S04]  /*0590*/  FFMA R6, R0, 72, R4 ;  /* 0x4290000000067823 */ /* 0x000fc80000000004 */
[----:B------:R-:W-:Y:S01]  /*05a0*/  FFMA R0, R5, R6, R0 ;  /* 0x0000000605007223 */ /* 0x000fe20000000000 */
[----:B0-----:R-:W-:Y:S06]  /*05b0*/  @!P1 BRA `(.L_x_11) ;  /* 0x0000000000109947 */ /* 0x001fec0003800000 */
[----:B------:R-:W-:Y:S02]  /*05c0*/  MOV R5, 0xc2900000 ;  /* 0xc290000000057802 */ /* 0x000fe40000000f00 */
[----:B------:R-:W-:-:S07]  /*05d0*/  MOV R6, 0x5f0 ;  /* 0x000005f000067802 */ /* 0x000fce0000000f00 */
[----:B------:R-:W-:Y:S05]  /*05e0*/  CALL.REL.NOINC `($__internal_2_$__cuda_sm3x_div_rn_noftz_f32_slowpath) ;  /* 0x0000007400487944 */ /* 0x000fea0003c00000 */
[----:B------:R-:W-:-:S07]  /*05f0*/  MOV R0, R7 ;  /* 0x0000000700007202 */ /* 0x000fce0000000f00 */
.L_x_11:
[----:B------:R-:W-:Y:S05]  /*0600*/  BSYNC.RECONVERGENT B4 ;  /* 0x0000000000047941 */ /* 0x000fea0003800200 */
.L_x_10:
[----:B------:R-:W-:Y:S02]  /*0610*/  MOV R5, 0x3bbb989d ;  /* 0x3bbb989d00057802 */ /* 0x000fe40000000f00 */
[----:B------:R-:W-:-:S03]  /*0620*/  MOV R7, 0x437c0000 ;  /* 0x437c000000077802 */ /* 0x000fc60000000f00 */
[----:B------:R-:W-:-:S04]  /*0630*/  FFMA.SAT R4, R0, R5, 0.5 ;  /* 0x3f00000000047423 */ /* 0x000fc80000002005 */
[----:B------:R-:W-:-:S04]  /*0640*/  FFMA.RM R4, R4, R7, 12582913 ;  /* 0x4b40000104047423 */ /* 0x000fc80000004007 */
[----:B------:R-:W-:-:S04]  /*0650*/  FADD R5, R4, -12583039 ;  /* 0xcb40007f04057421 */ /* 0x000fc80000000000 */
[----:B------:R-:W-:-:S04]  /*0660*/  FFMA R5, R0, 1.4426950216293334961, -R5 ;  /* 0x3fb8aa3b00057823 */ /* 0x000fc80000000805 */
[----:B------:R-:W-:Y:S01]  /*0670*/  FFMA R5, R0, 1.925963033500011079e-08, R5 ;  /* 0x32a5706000057823 */ /* 0x000fe20000000005 */
[----:B------:R-:W-:-:S05]  /*0680*/  SHF.L.U32 R0, R4, 0x17, RZ ;  /* 0x0000001704007819 */ /* 0x000fca00000006ff */
[----:B------:R-:W0:Y:S02]  /*0690*/  MUFU.EX2 R5, R5 ;  /* 0x0000000500057308 */ /* 0x000e240000000800 */
[----:B0-----:R-:W-:-:S07]  /*06a0*/  FMUL R0, R0, R5 ;  /* 0x0000000500007220 */ /* 0x001fce0000400000 */
.L_x_9:
[----:B------:R-:W-:Y:S05]  /*06b0*/  BSYNC.RECONVERGENT B3 ;  /* 0x0000000000037941 */ /* 0x000fea0003800200 */
.L_x_8:
[----:B------:R-:W-:Y:S01]  /*06c0*/  F2FP.F16.F32.PACK_AB R0, RZ, R0 ;  /* 0x00000000ff00723e */ /* 0x000fe200000000ff */
[----:B------:R-:W-:Y:S01]  /*06d0*/  BSSY.RECONVERGENT B1, `(.L_x_12) ;  /* 0x0000018000017945 */ /* 0x000fe20003800200 */
[----:B------:R-:W-:Y:S02]  /*06e0*/  IADD3 R15, PT, PT, R31, R2, RZ ;  /* 0x000000021f0f7210 */ /* 0x000fe40007ffe0ff */
[----:B------:R-:W-:-:S05]  /*06f0*/  PRMT R6, R0, 0x7610, R6 ;  /* 0x0000761000067816 */ /* 0x000fca0000000006 */
[----:B------:R-:W-:Y:S04]  /*0700*/  STS.U16 [R13+0x800], R6 ;  /* 0x000800060d007388 */ /* 0x000fe80000000400 */
[----:B------:R-:W0:Y:S04]  /*0710*/  LDS.64 R4, [R15+0x1010] ;  /* 0x001010000f047984 */ /* 0x000e280000000a00 */
[----:B------:R-:W1:Y:S01]  /*0720*/  LDS R0, [R15+0x100c] ;  /* 0x00100c000f007984 */ /* 0x000e620000000800 */
[----:B0-----:R-:W-:Y:S01]  /*0730*/  FADD R4, R9, -R4 ;  /* 0x8000000409047221 */ /* 0x001fe20000000000 */
[----:B------:R-:W-:Y:S01]  /*0740*/  FADD R5, R12, -R5 ;  /* 0x800000050c057221 */ /* 0x000fe20000000000 */
[----:B-1----:R-:W-:-:S02]  /*0750*/  FADD R0, R11, -R0 ;  /* 0x800000000b007221 */ /* 0x002fc40000000000 */
[----:B------:R-:W-:-:S04]  /*0760*/  FMUL R7, R4, R4 ;  /* 0x0000000404077220 */ /* 0x000fc80000400000 */
[----:B------:R-:W-:-:S04]  /*0770*/  FFMA R0, R0, R0, R7 ;  /* 0x0000000000007223 */ /* 0x000fc80000000007 */
[----:B------:R-:W-:-:S04]  /*0780*/  FFMA R5, R5, R5, R0 ;  /* 0x0000000505057223 */ /* 0x000fc80000000000 */
[----:B------:R0:W1:Y:S01]  /*0790*/  MUFU.RSQ R4, R5 ;  /* 0x0000000500047308 */ /* 0x0000620000001400 */
[----:B------:R-:W-:-:S04]  /*07a0*/  IADD3 R0, PT, PT, R5, -0xd000000, RZ ;  /* 0xf300000005007810 */ /* 0x000fc80007ffe0ff */
[----:B------:R-:W-:-:S13]  /*07b0*/  ISETP.GT.U32.AND P1, PT, R0, 0x727fffff, PT ;  /* 0x727fffff0000780c */ /* 0x000fda0003f24070 */
[----:B01----:R-:W-:Y:S05]  /*07c0*/  @!P1 BRA `(.L_x_13) ;  /* 0x0000000000109947 */ /* 0x003fea0003800000 */
[----:B------:R-:W-:Y:S02]  /*07d0*/  MOV R0, R5 ;  /* 0x0000000500007202 */ /* 0x000fe40000000f00 */
[----:B------:R-:W-:-:S07]  /*07e0*/  MOV R16, 0x800 ;  /* 0x0000080000107802 */ /* 0x000fce0000000f00 */
[----:B------:R-:W-:Y:S05]  /*07f0*/  CALL.REL.NOINC `($__internal_1_$__cuda_sm20_sqrt_rn_f32_slowpath) ;  /* 0x0000007000687944 */ /* 0x000fea0003c00000 */
[----:B------:R-:W-:Y:S05]  /*0800*/  BRA `(.L_x_14) ;  /* 0x0000000000107947 */ /* 0x000fea0003800000 */
.L_x_13:
[----:B------:R-:W-:Y:S01]  /*0810*/  FMUL.FTZ R0, R5, R4 ;  /* 0x0000000405007220 */ /* 0x000fe20000410000 */
[----:B------:R-:W-:-:S03]  /*0820*/  FMUL.FTZ R4, R4, 0.5 ;  /* 0x3f00000004047820 */ /* 0x000fc60000410000 */
[----:B------:R-:W-:-:S04]  /*0830*/  FFMA R5, -R0, R0, R5 ;  /* 0x0000000000057223 */ /* 0x000fc80000000105 */
[----:B------:R-:W-:-:S07]  /*0840*/  FFMA R0, R5, R4, R0 ;  /* 0x0000000405007223 */ /* 0x000fce0000000000 */
.L_x_14:
[----:B------:R-:W-:Y:S05]  /*0850*/  BSYNC.RECONVERGENT B1 ;  /* 0x0000000000017941 */ /* 0x000fea0003800200 */
.L_x_12:
[----:B------:R-:W-:Y:S01]  /*0860*/  F2FP.F16.F32.PACK_AB R4, RZ, R0 ;  /* 0x00000000ff04723e */ /* 0x000fe200000000ff */
[----:B------:R-:W-:Y:S01]  /*0870*/  BSSY.RECONVERGENT B3, `(.L_x_15) ;  /* 0x0000022000037945 */ /* 0x000fe20003800200 */
[----:B------:R-:W-:Y:S02]  /*0880*/  FSETP.GEU.AND P1, PT, R0, 12, PT ;  /* 0x414000000000780b */ /* 0x000fe40003f2e000 */
[----:B------:R-:W-:Y:S02]  /*0890*/  PRMT R5, R4, 0x7610, R5 ;  /* 0x0000761004057816 */ /* 0x000fe40000000005 */
[----:B------:R-:W-:Y:S02]  /*08a0*/  FSETP.LEU.OR P1, PT, R0, RZ, P1 ;  /* 0x000000ff0000720b */ /* 0x000fe40000f2b400 */
[----:B------:R-:W-:Y:S01]  /*08b0*/  MOV R4, RZ ;  /* 0x000000ff00047202 */ /* 0x000fe20000000f00 */
[----:B------:R0:W-:Y:S10]  /*08c0*/  STS.U16 [R13+0x2], R5 ;  /* 0x000002050d007388 */ /* 0x0001f40000000400 */
        /* <DEDUP_REMOVED lines=12> */
[----:B------:R-:W-:Y:S02]  /*0990*/  MOV R4, R6 ;  /* 0x0000000600047202 */ /* 0x000fe40000000f00 */
[----:B------:R-:W-:Y:S02]  /*09a0*/  MOV R5, 0xc2900000 ;  /* 0xc290000000057802 */ /* 0x000fe40000000f00 */
[----:B------:R-:W-:-:S07]  /*09b0*/  MOV R6, 0x9d0 ;  /* 0x000009d000067802 */ /* 0x000fce0000000f00 */
[----:B------:R-:W-:Y:S05]  /*09c0*/  CALL.REL.NOINC `($__internal_2_$__cuda_sm3x_div_rn_noftz_f32_slowpath) ;  /* 0x0000007000507944 */ /* 0x000fea0003c00000 */
[----:B------:R-:W-:-:S07]  /*09d0*/  MOV R0, R7 ;  /* 0x0000000700007202 */ /* 0x000fce0000000f00 */
.L_x_18:
[----:B------:R-:W-:Y:S05]  /*09e0*/  BSYNC.RECONVERGENT B4 ;  /* 0x0000000000047941 */ /* 0x000fea0003800200 */
.L_x_17:
[----:B------:R-:W-:Y:S02]  /*09f0*/  MOV R5, 0x3bbb989d ;  /* 0x3bbb989d00057802 */ /* 0x000fe40000000f00 */
[----:B------:R-:W-:-:S03]  /*0a00*/  MOV R7, 0x437c0000 ;  /* 0x437c000000077802 */ /* 0x000fc60000000f00 */
[----:B------:R-:W-:-:S04]  /*0a10*/  FFMA.SAT R4, R0, R5, 0.5 ;  /* 0x3f00000000047423 */ /* 0x000fc80000002005 */
[----:B------:R-:W-:-:S04]  /*0a20*/  FFMA.RM R4, R4, R7, 12582913 ;  /* 0x4b40000104047423 */ /* 0x000fc80000004007 */
[C---:B------:R-:W-:Y:S01]  /*0a30*/  FADD R5, R4.reuse, -12583039 ;  /* 0xcb40007f04057421 */ /* 0x040fe20000000000 */
[----:B------:R-:W-:-:S03]  /*0a40*/  SHF.L.U32 R4, R4, 0x17, RZ ;  /* 0x0000001704047819 */ /* 0x000fc600000006ff */
[----:B------:R-:W-:-:S04]  /*0a50*/  FFMA R5, R0, 1.4426950216293334961, -R5 ;  /* 0x3fb8aa3b00057823 */ /* 0x000fc80000000805 */
[----:B------:R-:W-:-:S06]  /*0a60*/  FFMA R5, R0, 1.925963033500011079e-08, R5 ;  /* 0x32a5706000057823 */ /* 0x000fcc0000000005 */
[----:B------:R-:W0:Y:S02]  /*0a70*/  MUFU.EX2 R5, R5 ;  /* 0x0000000500057308 */ /* 0x000e240000000800 */
[----:B0-----:R-:W-:-:S07]  /*0a80*/  FMUL R4, R4, R5 ;  /* 0x0000000504047220 */ /* 0x001fce0000400000 */
.L_x_16:
[----:B------:R-:W-:Y:S05]  /*0a90*/  BSYNC.RECONVERGENT B3 ;  /* 0x0000000000037941 */ /* 0x000fea0003800200 */
.L_x_15:
[----:B------:R-:W-:Y:S01]  /*0aa0*/  F2FP.F16.F32.PACK_AB R4, RZ, R4 ;  /* 0x00000004ff04723e */ /* 0x000fe200000000ff */
[----:B------:R-:W-:Y:S03]  /*0ab0*/  BSSY.RECONVERGENT B1, `(.L_x_19) ;  /* 0x0000017000017945 */ /* 0x000fe60003800200 */
[----:B------:R-:W-:-:S05]  /*0ac0*/  PRMT R6, R4, 0x7610, R6 ;  /* 0x0000761004067816 */ /* 0x000fca0000000006 */
[----:B------:R-:W-:Y:S04]  /*0ad0*/  STS.U16 [R13+0x802], R6 ;  /* 0x000802060d007388 */ /* 0x000fe80000000400 */
[----:B------:R-:W0:Y:S04]  /*0ae0*/  LDS.64 R4, [R15+0x1018] ;  /* 0x001018000f047984 */ /* 0x000e280000000a00 */
[----:B------:R-:W1:Y:S01]  /*0af0*/  LDS R7, [R15+0x1020] ;  /* 0x001020000f077984 */ /* 0x000e620000000800 */
[----:B0-----:R-:W-:Y:S01]  /*0b00*/  FADD R5, R9, -R5 ;  /* 0x8000000509057221 */ /* 0x001fe20000000000 */
[----:B------:R-:W-:-:S03]  /*0b10*/  FADD R4, R11, -R4 ;  /* 0x800000040b047221 */ /* 0x000fc60000000000 */
[----:B------:R-:W-:Y:S01]  /*0b20*/  FMUL R5, R5, R5 ;  /* 0x0000000505057220 */ /* 0x000fe20000400000 */
[----:B-1----:R-:W-:-:S03]  /*0b30*/  FADD R7, R12, -R7 ;  /* 0x800000070c077221 */ /* 0x002fc60000000000 */
        /* <DEDUP_REMOVED lines=10> */
.L_x_20:
[----:B------:R-:W-:Y:S01]  /*0be0*/  FMUL.FTZ R0, R5, R4 ;  /* 0x0000000405007220 */ /* 0x000fe20000410000 */
[----:B------:R-:W-:-:S03]  /*0bf0*/  FMUL.FTZ R4, R4, 0.5 ;  /* 0x3f00000004047820 */ /* 0x000fc60000410000 */
[----:B------:R-:W-:-:S04]  /*0c00*/  FFMA R5, -R0, R0, R5 ;  /* 0x0000000000057223 */ /* 0x000fc80000000105 */
[----:B------:R-:W-:-:S07]  /*0c10*/  FFMA R0, R5, R4, R0 ;  /* 0x0000000405007223 */ /* 0x000fce0000000000 */
.L_x_21:
[----:B------:R-:W-:Y:S05]  /*0c20*/  BSYNC.RECONVERGENT B1 ;  /* 0x0000000000017941 */ /* 0x000fea0003800200 */
.L_x_19:
        /* <DEDUP_REMOVED lines=24> */
.L_x_25:
[----:B------:R-:W-:Y:S05]  /*0db0*/  BSYNC.RECONVERGENT B4 ;  /* 0x0000000000047941 */ /* 0x000fea0003800200 */
.L_x_24:
        /* <DEDUP_REMOVED lines=10> */
.L_x_23:
[----:B------:R-:W-:Y:S05]  /*0e60*/  BSYNC.RECONVERGENT B3 ;  /* 0x0000000000037941 */ /* 0x000fea0003800200 */
.L_x_22:
[----:B------:R-:W-:Y:S01]  /*0e70*/  F2FP.F16.F32.PACK_AB R4, RZ, R4 ;  /* 0x00000004ff04723e */ /* 0x000fe200000000ff */
[----:B------:R-:W-:Y:S03]  /*0e80*/  BSSY.RECONVERGENT B1, `(.L_x_26) ;  /* 0x0000016000017945 */ /* 0x000fe60003800200 */
[----:B------:R-:W-:-:S05]  /*0e90*/  PRMT R14, R4, 0x7610, R14 ;  /* 0x00007610040e7816 */ /* 0x000fca000000000e */
[----:B------:R-:W-:Y:S04]  /*0ea0*/  STS.U16 [R13+0x804], R14 ;  /* 0x0008040e0d007388 */ /* 0x000fe80000000400 */
[----:B------:R-:W0:Y:S02]  /*0eb0*/  LDS.128 R4, [R15+0x1020] ;  /* 0x001020000f047984 */ /* 0x000e240000000c00 */
[----:B0-----:R-:W-:Y:S01]  /*0ec0*/  FADD R6, R9, -R6 ;  /* 0x8000000609067221 */ /* 0x001fe20000000000 */
[----:B------:R-:W-:Y:S01]  /*0ed0*/  FADD R5, R11, -R5 ;  /* 0x800000050b057221 */ /* 0x000fe20000000000 */
[----:B------:R-:W-:Y:S02]  /*0ee0*/  FADD R7, R12, -R7 ;  /* 0x800000070c077221 */ /* 0x000fe40000000000 */
        /* <DEDUP_REMOVED lines=11> */
.L_x_27:
[----:B------:R-:W-:Y:S01]  /*0fa0*/  FMUL.FTZ R0, R5, R4 ;  /* 0x0000000405007220 */ /* 0x000fe20000410000 */
[----:B------:R-:W-:-:S03]  /*0fb0*/  FMUL.FTZ R4, R4, 0.5 ;  /* 0x3f00000004047820 */ /* 0x000fc60000410000 */
[----:B------:R-:W-:-:S04]  /*0fc0*/  FFMA R5, -R0, R0, R5 ;  /* 0x0000000000057223 */ /* 0x000fc80000000105 */
[----:B------:R-:W-:-:S07]  /*0fd0*/  FFMA R0, R5, R4, R0 ;  /* 0x0000000405007223 */ /* 0x000fce0000000000 */
.L_x_28:
[----:B------:R-:W-:Y:S05]  /*0fe0*/  BSYNC.RECONVERGENT B1 ;  /* 0x0000000000017941 */ /* 0x000fea0003800200 */
.L_x_26:
        /* <DEDUP_REMOVED lines=24> */
.L_x_32:
[----:B------:R-:W-:Y:S05]  /*1170*/  BSYNC.RECONVERGENT B4 ;  /* 0x0000000000047941 */ /* 0x000fea0003800200 */
.L_x_31:
        /* <DEDUP_REMOVED lines=10> */
.L_x_30:
[----:B------:R-:W-:Y:S05]  /*1220*/  BSYNC.RECONVERGENT B3 ;  /* 0x0000000000037941 */ /* 0x000fea0003800200 */
.L_x_29:
[----:B------:R-:W-:Y:S02]  /*1230*/  F2FP.F16.F32.PACK_AB R4, RZ, R4 ;  /* 0x00000004ff04723e */ /* 0x000fe400000000ff */
[----:B------:R-:W-:Y:S02]  /*1240*/  IADD3 R8, PT, PT, R8, 0x30, RZ ;  /* 0x0000003008087810 */ /* 0x000fe40007ffe0ff */
[----:B------:R-:W-:Y:S01]  /*1250*/  IADD3 R2, PT, PT, R2, 0x30, RZ ;  /* 0x0000003002027810 */ /* 0x000fe20007ffe0ff */
[----:B------:R0:W-:Y:S01]  /*1260*/  STS.U16 [R13+0x806], R4 ;  /* 0x000806040d007388 */ /* 0x0001e20000000400 */
[----:B------:R-:W-:Y:S02]  /*1270*/  ISETP.NE.AND P1, PT, R8, 0x1180, PT ;  /* 0x000011800800780c */ /* 0x000fe40003f25270 */
[----:B------:R-:W-:-:S11]  /*1280*/  IADD3 R10, PT, PT, R10, 0x8, RZ ;  /* 0x000000080a0a7810 */ /* 0x000fd60007ffe0ff */
[----:B0-----:R-:W-:Y:S05]  /*1290*/  @P1 BRA `(.L_x_33) ;  /* 0xfffffff0001c1947 */ /* 0x001fea000383ffff */
.L_x_4:
[----:B------:R-:W-:Y:S05]  /*12a0*/  BSYNC.RECONVERGENT B0 ;  /* 0x0000000000007941 */ /* 0x000fea0003800200 */
.L_x_3:
[----:B------:R-:W-:Y:S01]  /*12b0*/  BAR.SYNC.DEFER_BLOCKING 0x0 ;  /* 0x0000000000007b1d */ /* 0x000fe20000010000 */
[C---:B------:R-:W-:Y:S02]  /*12c0*/  ISETP.GT.U32.AND P2, PT, R30.reuse, 0x1f, PT ;  /* 0x0000001f1e00780c */ /* 0x040fe40003f44070 */
[C---:B------:R-:W-:Y:S02]  /*12d0*/  SHF.L.U32 R32, R30.reuse, 0x1, RZ ;  /* 0x000000011e207819 */ /* 0x040fe400000006ff */
[----:B0-----:R-:W-:Y:S01]  /*12e0*/  LEA R0, R30, R31, 0x6 ;  /* 0x0000001f1e007211 */ /* 0x001fe200078e30ff */
[----:B------:R-:W-:Y:S01]  /*12f0*/  BSSY.RECONVERGENT B0, `(.L_x_34) ;  /* 0x000005c000007945 */ /* 0x000fe20003800200 */
[----:B------:R-:W-:-:S07]  /*1300*/  IADD3 R2, PT, PT, R31, R32, RZ ;  /* 0x000000201f027210 */ /* 0x000fce0007ffe0ff */
[----:B------:R-:W-:Y:S01]  /*1310*/  @!P2 MOV R16, 0x3e3504f3 ;  /* 0x3e3504f30010a802 */ /* 0x000fe20000000f00 */
[----:B------:R-:W-:Y:S06]  /*1320*/  @!P0 BRA `(.L_x_35) ;  /* 0x0000000400608947 */ /* 0x000fec0003800000 */
[----:B------:R-:W0:Y:S08]  /*1330*/  LDC.64 R4, c[0x0][0x390] ;  /* 0x0000e400ff047b82 */ /* 0x000e300000000a00 */
[----:B------:R-:W2:Y:S08]  /*1340*/  LDC.64 R6, c[0x0][0x398] ;  /* 0x0000e600ff067b82 */ /* 0x000eb00000000a00 */
[----:B------:R-:W3:Y:S01]  /*1350*/  LDC.64 R8, c[0x0][0x3a0] ;  /* 0x0000e800ff087b82 */ /* 0x000ee20000000a00 */
[----:B0-----:R-:W-:-:S06]  /*1360*/  IMAD.WIDE.U32 R4, R28, 0x4, R4 ;  /* 0x000000041c047825 */ /* 0x001fcc00078e0004 */
[----:B------:R-:W4:Y:S01]  /*1370*/  LDG.E.CONSTANT R4, desc[UR8][R4.64] ;  /* 0x0000000804047981 */ /* 0x000f22000c1e9900 */
[----:B--2---:R-:W-:-:S06]  /*1380*/  IMAD.WIDE.U32 R6, R28, 0x4, R6 ;  /* 0x000000041c067825 */ /* 0x004fcc00078e0006 */
[----:B------:R-:W2:Y:S01]  /*1390*/  LDG.E.CONSTANT R6, desc[UR8][R6.64] ;  /* 0x0000000806067981 */ /* 0x000ea2000c1e9900 */
[----:B---3--:R-:W-:-:S06]  /*13a0*/  IMAD.WIDE.U32 R8, R28, 0x4, R8 ;  /* 0x000000041c087825 */ /* 0x008fcc00078e0008 */
[----:B------:R-:W3:Y:S01]  /*13b0*/  LDG.E.CONSTANT R8, desc[UR8][R8.64] ;  /* 0x0000000808087981 */ /* 0x000ee2000c1e9900 */
[----:B----4-:R-:W-:-:S04]  /*13c0*/  F2FP.F16.F32.PACK_AB R5, RZ, R4 ;  /* 0x00000004ff05723e */ /* 0x010fc800000000ff */
[----:B------:R-:W-:Y:S02]  /*13d0*/  PRMT R10, R5, 0x7610, R10 ;  /* 0x00007610050a7816 */ /* 0x000fe4000000000a */
[----:B--2---:R-:W-:-:S04]  /*13e0*/  F2FP.F16.F32.PACK_AB R7, RZ, R6 ;  /* 0x00000006ff07723e */ /* 0x004fc800000000ff */
[----:B------:R-:W-:Y:S02]  /*13f0*/  PRMT R17, R7, 0x7610, R17 ;  /* 0x0000761007117816 */ /* 0x000fe40000000011 */
[----:B---3--:R-:W-:-:S04]  /*1400*/  F2FP.F16.F32.PACK_AB R9, RZ, R8 ;  /* 0x00000008ff09723e */ /* 0x008fc800000000ff */
[----:B------:R-:W-:Y:S01]  /*1410*/  PRMT R18, R9, 0x7610, R18 ;  /* 0x0000761009127816 */ /* 0x000fe20000000012 */
[----:B------:R-:W-:Y:S04]  /*1420*/  STS.U16 [R2+0x1180], R10 ;  /* 0x0011800a02007388 */ /* 0x000fe80000000400 */
[----:B------:R-:W-:Y:S04]  /*1430*/  STS.U16 [R2+0x11c0], R17 ;  /* 0x0011c01102007388 */ /* 0x000fe80000000400 */
[----:B------:R-:W-:Y:S04]  /*1440*/  STS.U16 [R2+0x1200], R18 ;  /* 0x0012001202007388 */ /* 0x000fe80000000400 */
[----:B-1----:R-:W0:Y:S04]  /*1450*/  LDS.128 R12, [R0+0x800] ;  /* 0x00080000000c7984 */ /* 0x002e280000000c00 */
[----:B------:R-:W1:Y:S01]  /*1460*/  LDS.128 R4, [R0+0x810] ;  /* 0x0008100000047984 */ /* 0x000e620000000c00 */
[----:B0-----:R-:W-:-:S02]  /*1470*/  HADD2.F32 R8, -RZ, R12.H0_H0 ;  /* 0x2000000cff087230 */ /* 0x001fc40000004100 */
[----:B------:R-:W-:-:S03]  /*1480*/  HADD2.F32 R9, -RZ, R12.H1_H1 ;  /* 0x3000000cff097230 */ /* 0x000fc60000004100 */
[----:B------:R-:W-:Y:S01]  /*1490*/  FADD R8, RZ, R8 ;  /* 0x00000008ff087221 */ /* 0x000fe20000000000 */
[----:B------:R-:W-:-:S03]  /*14a0*/  HADD2.F32 R11, -RZ, R13.H0_H0 ;  /* 0x2000000dff0b7230 */ /* 0x000fc60000004100 */
[----:B------:R-:W-:Y:S01]  /*14b0*/  FADD R8, R8, R9 ;  /* 0x0000000908087221 */ /* 0x000fe20000000000 */
[----:B------:R-:W-:-:S03]  /*14c0*/  HADD2.F32 R13, -RZ, R13.H1_H1 ;  /* 0x3000000dff0d7230 */ /* 0x000fc60000004100 */
[----:B------:R-:W-:Y:S01]  /*14d0*/  FADD R8, R8, R11 ;  /* 0x0000000b08087221 */ /* 0x000fe20000000000 */
[----:B------:R-:W-:-:S03]  /*14e0*/  HADD2.F32 R9, -RZ, R14.H0_H0 ;  /* 0x2000000eff097230 */ /* 0x000fc60000004100 */
[----:B------:R-:W-:Y:S01]  /*14f0*/  FADD R8, R8, R13 ;  /* 0x0000000d08087221 */ /* 0x000fe20000000000 */
[----:B------:R-:W-:-:S03]  /*1500*/  HADD2.F32 R13, -RZ, R14.H1_H1 ;  /* 0x3000000eff0d7230 */ /* 0x000fc60000004100 */
[----:B------:R-:W-:Y:S01]  /*1510*/  FADD R12, R8, R9 ;  /* 0x00000009080c7221 */ /* 0x000fe20000000000 */
[--C-:B------:R-:W-:Y:S01]  /*1520*/  HADD2.F32 R17, -RZ, R15.reuse.H0_H0 ;  /* 0x2000000fff117230 */ /* 0x100fe20000004100 */
[----:B------:R-:W0:Y:S02]  /*1530*/  LDS.128 R8, [R0+0x820] ;  /* 0x0008200000087984 */ /* 0x000e240000000c00 */
[----:B------:R-:W-:Y:S01]  /*1540*/  FADD R12, R12, R13 ;  /* 0x0000000d0c0c7221 */ /* 0x000fe20000000000 */
[----:B------:R-:W-:-:S03]  /*1550*/  HADD2.F32 R15, -RZ, R15.H1_H1 ;  /* 0x3000000fff0f7230 */ /* 0x000fc60000004100 */
[----:B------:R-:W-:Y:S01]  /*1560*/  FADD R12, R12, R17 ;  /* 0x000000110c0c7221 */ /* 0x000fe20000000000 */
[----:B-1----:R-:W-:-:S03]  /*1570*/  HADD2.F32 R13, -RZ, R4.H0_H0 ;  /* 0x20000004ff0d7230 */ /* 0x002fc60000004100 */
[----:B------:R-:W-:Y:S01]  /*1580*/  FADD R12, R12, R15 ;  /* 0x0000000f0c0c7221 */ /* 0x000fe20000000000 */
[----:B------:R-:W-:-:S03]  /*1590*/  HADD2.F32 R15, -RZ, R4.H1_H1 ;  /* 0x30000004ff0f7230 */ /* 0x000fc60000004100 */
[----:B------:R-:W-:Y:S01]  /*15a0*/  FADD R12, R12, R13 ;  /* 0x0000000d0c0c7221 */ /* 0x000fe20000000000 */
[----:B------:R-:W-:-:S03]  /*15b0*/  HADD2.F32 R13, -RZ, R5.H0_H0 ;  /* 0x20000005ff0d7230 */ /* 0x000fc60000004100 */
[----:B------:R-:W-:Y:S01]  /*15c0*/  FADD R12, R12, R15 ;  /* 0x0000000f0c0c7221 */ /* 0x000fe20000000000 */
[----:B------:R-:W-:-:S03]  /*15d0*/  HADD2.F32 R5, -RZ, R5.H1_H1 ;  /* 0x30000005ff057230 */ /* 0x000fc60000004100 */
[----:B------:R-:W-:Y:S01]  /*15e0*/  FADD R12, R12, R13 ;  /* 0x0000000d0c0c7221 */ /* 0x000fe20000000000 */
[----:B------:R-:W-:-:S03]  /*15f0*/  HADD2.F32 R4, -RZ, R6.H0_H0 ;  /* 0x20000006ff047230 */ /* 0x000fc60000004100 */
[----:B------:R-:W-:Y:S01]  /*1600*/  FADD R5, R12, R5 ;  /* 0x000000050c057221 */ /* 0x000fe20000000000 */
[----:B------:R-:W-:Y:S01]  /*1610*/  HADD2.F32 R17, -RZ, R6.H1_H1 ;  /* 0x30000006ff117230 */ /* 0x000fe20000004100 */
[----:B------:R-:W1:Y:S02]  /*1620*/  LDS.128 R12, [R0+0x830] ;  /* 0x00083000000c7984 */ /* 0x000e640000000c00 */
[----:B------:R-:W-:Y:S01]  /*1630*/  FADD R4, R5, R4 ;  /* 0x0000000405047221 */ /* 0x000fe20000000000 */
[----:B------:R-:W-:-:S03]  /*1640*/  HADD2.F32 R5, -RZ, R7.H0_H0 ;  /* 0x20000007ff057230 */ /* 0x000fc60000004100 */
[----:B------:R-:W-:Y:S01]  /*1650*/  FADD R4, R4, R17 ;  /* 0x0000001104047221 */ /* 0x000fe20000000000 */
[----:B------:R-:W-:-:S03]  /*1660*/  HADD2.F32 R7, -RZ, R7.H1_H1 ;  /* 0x30000007ff077230 */ /* 0x000fc60000004100 */
[----:B------:R-:W-:Y:S01]  /*1670*/  FADD R4, R4, R5 ;  /* 0x0000000504047221 */ /* 0x000fe20000000000 */
[----:B0-----:R-:W-:-:S03]  /*1680*/  HADD2.F32 R5, -RZ, R8.H0_H0 ;  /* 0x20000008ff057230 */ /* 0x001fc60000004100 */
        /* <DEDUP_REMOVED lines=30> */
[----:B------:R-:W-:-:S04]  /*1870*/  FADD R4, R4, R5 ;  /* 0x0000000504047221 */ /* 0x000fc80000000000 */
[----:B------:R-:W-:-:S05]  /*1880*/  FADD R4, R4, R15 ;  /* 0x0000000f04047221 */ /* 0x000fca0000000000 */
[----:B------:R-:W-:-:S05]  /*1890*/  F2FP.F16.F32.PACK_AB R4, RZ, R4 ;  /* 0x00000004ff04723e */ /* 0x000fca00000000ff */
[----:B------:R0:W-:Y:S02]  /*18a0*/  STS.U16 [R2+0x1240], R4 ;  /* 0x0012400402007388 */ /* 0x0001e40000000400 */
.L_x_35:
[----:B------:R-:W-:Y:S05]  /*18b0*/  BSYNC.RECONVERGENT B0 ;  /* 0x0000000000007941 */ /* 0x000fea0003800200 */
.L_x_34:
[----:B------:R-:W-:Y:S06]  /*18c0*/  BAR.SYNC.DEFER_BLOCKING 0x0 ;  /* 0x0000000000007b1d */ /* 0x000fec0000010000 */
[----:B------:R-:W-:Y:S01]  /*18d0*/  UMOV UR4, URZ ;  /* 0x000000ff00047c82 */ /* 0x000fe20008000000 */
[----:B------:R2:W-:Y:S01]  /*18e0*/  @!P2 STS [R3+0x12c0], R16 ;  /* 0x0012c0100300a388 */ /* 0x0005e20000000800 */
[----:B------:R-:W-:Y:S06]  /*18f0*/  BAR.SYNC.DEFER_BLOCKING 0x0 ;  /* 0x0000000000007b1d */ /* 0x000fec0000010000 */
.L_x_40:
[----:B------:R-:W-:Y:S04]  /*1900*/  BSSY.RECONVERGENT B0, `(.L_x_36) ;  /* 0x0000053000007945 */ /* 0x000fe80003800200 */
[----:B---34-:R-:W-:Y:S05]  /*1910*/  @P2 BRA `(.L_x_37) ;  /* 0x0000000400442947 */ /* 0x018fea0003800000 */
[----:B------:R-:W3:Y:S01]  /*1920*/  S2UR UR6, SR_CgaCtaId ;  /* 0x00000000000679c3 */ /* 0x000ee20000008800 */
[----:B------:R-:W-:Y:S01]  /*1930*/  UMOV UR5, 0x400 ;  /* 0x0000040000057882 */ /* 0x000fe20000000000 */
[----:B------:R-:W4:Y:S04]  /*1940*/  LDS.128 R20, [R0+0x800] ;  /* 0x0008000000147984 */ /* 0x000f280000000c00 */
[----:B--2---:R-:W-:Y:S01]  /*1950*/  LDS.128 R16, [R0+0x810] ;  /* 0x0008100000107984 */ /* 0x004fe20000000c00 */
[----:B---3--:R-:W-:-:S06]  /*1960*/  ULEA UR5, UR6, UR5, 0x18 ;  /* 0x0000000506057291 */ /* 0x008fcc000f8ec0ff */
[----:B------:R-:W-:-:S05]  /*1970*/  MOV R31, UR5 ;  /* 0x00000005001f7c02 */ /* 0x000fca0008000f00 */
[----:B------:R-:W2:Y:S04]  /*1980*/  LDS.128 R24, [R31+0x12c0] ;  /* 0x0012c0001f187984 */ /* 0x000ea80000000c00 */
[----:B0-----:R-:W0:Y:S01]  /*1990*/  LDS.128 R4, [R31+0x12d0] ;  /* 0x0012d0001f047984 */ /* 0x001e220000000c00 */
[----:B----4-:R-:W-:-:S03]  /*19a0*/  HADD2.F32 R9, -RZ, R20.H0_H0 ;  /* 0x20000014ff097230 */ /* 0x010fc60000004100 */
[----:B-1----:R-:W1:Y:S01]  /*19b0*/  LDS.128 R12, [R31+0x12e0] ;  /* 0x0012e0001f0c7984 */ /* 0x002e620000000c00 */
[----:B------:R-:W-:Y:S02]  /*19c0*/  HADD2.F32 R20, -RZ, R20.H1_H1 ;  /* 0x30000014ff147230 */ /* 0x000fe40000004100 */
[--C-:B------:R-:W-:Y:S02]  /*19d0*/  HADD2.F32 R8, -RZ, R21.reuse.H0_H0 ;  /* 0x20000015ff087230 */ /* 0x100fe40000004100 */
[----:B------:R-:W-:Y:S02]  /*19e0*/  HADD2.F32 R21, -RZ, R21.H1_H1 ;  /* 0x30000015ff157230 */ /* 0x000fe40000004100 */
[----:B--2---:R-:W-:-:S04]  /*19f0*/  FFMA R24, R9, R24, RZ ;  /* 0x0000001809187223 */ /* 0x004fc800000000ff */
[----:B------:R-:W-:Y:S01]  /*1a00*/  FFMA R25, R25, R20, R24 ;  /* 0x0000001419197223 */ /* 0x000fe20000000018 */
[--C-:B------:R-:W-:Y:S02]  /*1a10*/  HADD2.F32 R20, -RZ, R22.reuse.H0_H0 ;  /* 0x20000016ff147230 */ /* 0x100fe40000004100 */
[----:B------:R-:W-:Y:S02]  /*1a20*/  HADD2.F32 R22, -RZ, R22.H1_H1 ;  /* 0x30000016ff167230 */ /* 0x000fe40000004100 */
[----:B------:R-:W-:Y:S01]  /*1a30*/  FFMA R26, R26, R8, R25 ;  /* 0x000000081a1a7223 */ /* 0x000fe20000000019 */
[--C-:B------:R-:W-:Y:S01]  /*1a40*/  HADD2.F32 R24, -RZ, R16.reuse.H0_H0 ;  /* 0x20000010ff187230 */ /* 0x100fe20000004100 */
[----:B------:R-:W2:Y:S01]  /*1a50*/  LDS.128 R8, [R31+0x12f0] ;  /* 0x0012f0001f087984 */ /* 0x000ea20000000c00 */
[----:B------:R-:W-:Y:S02]  /*1a60*/  HADD2.F32 R16, -RZ, R16.H1_H1 ;  /* 0x30000010ff107230 */ /* 0x000fe40000004100 */
[----:B------:R-:W-:-:S04]  /*1a70*/  FFMA R21, R27, R21, R26 ;  /* 0x000000151b157223 */ /* 0x000fc8000000001a */
[----:B0-----:R-:W-:Y:S01]  /*1a80*/  FFMA R4, R20, R4, R21 ;  /* 0x0000000414047223 */ /* 0x001fe20000000015 */
[----:B------:R-:W-:-:S03]  /*1a90*/  HADD2.F32 R20, -RZ, R23.H0_H0 ;  /* 0x20000017ff147230 */ /* 0x000fc60000004100 */
[----:B------:R-:W-:Y:S01]  /*1aa0*/  FFMA R5, R5, R22, R4 ;  /* 0x0000001605057223 */ /* 0x000fe20000000004 */
[----:B------:R-:W-:-:S03]  /*1ab0*/  HADD2.F32 R4, -RZ, R23.H1_H1 ;  /* 0x30000017ff047230 */ /* 0x000fc60000004100 */
[----:B------:R-:W-:Y:S02]  /*1ac0*/  FFMA R6, R6, R20, R5 ;  /* 0x0000001406067223 */ /* 0x000fe40000000005 */
[----:B------:R-:W0:Y:S02]  /*1ad0*/  LDS.128 R20, [R0+0x820] ;  /* 0x0008200000147984 */ /* 0x000e240000000c00 */
[----:B------:R-:W-:Y:S02]  /*1ae0*/  FFMA R25, R7, R4, R6 ;  /* 0x0000000407197223 */ /* 0x000fe40000000006 */
[----:B------:R-:W3:Y:S02]  /*1af0*/  LDS.128 R4, [R31+0x1300] ;  /* 0x001300001f047984 */ /* 0x000ee40000000c00 */
[----:B-1----:R-:W-:Y:S01]  /*1b00*/  FFMA R12, R24, R12, R25 ;  /* 0x0000000c180c7223 */ /* 0x002fe20000000019 */
[--C-:B------:R-:W-:Y:S02]  /*1b10*/  HADD2.F32 R24, -RZ, R17.reuse.H0_H0 ;  /* 0x20000011ff187230 */ /* 0x100fe40000004100 */
[----:B------:R-:W-:-:S02]  /*1b20*/  HADD2.F32 R17, -RZ, R17.H1_H1 ;  /* 0x30000011ff117230 */ /* 0x000fc40000004100 */
[----:B------:R-:W-:Y:S01]  /*1b30*/  FFMA R13, R13, R16, R12 ;  /* 0x000000100d0d7223 */ /* 0x000fe2000000000c */
[--C-:B------:R-:W-:Y:S02]  /*1b40*/  HADD2.F32 R16, -RZ, R18.reuse.H0_H0 ;  /* 0x20000012ff107230 */ /* 0x100fe40000004100 */
[----:B------:R-:W-:Y:S02]  /*1b50*/  HADD2.F32 R18, -RZ, R18.H1_H1 ;  /* 0x30000012ff127230 */ /* 0x000fe40000004100 */
[----:B------:R-:W-:-:S04]  /*1b60*/  FFMA R14, R14, R24, R13 ;  /* 0x000000180e0e7223 */ /* 0x000fc8000000000d */
[----:B------:R-:W-:Y:S02]  /*1b70*/  FFMA R17, R15, R17, R14 ;  /* 0x000000110f117223 */ /* 0x000fe4000000000e */
[----:B------:R-:W1:Y:S02]  /*1b80*/  LDS.128 R12, [R31+0x1310] ;  /* 0x001310001f0c7984 */ /* 0x000e640000000c00 */
[----:B--2---:R-:W-:Y:S01]  /*1b90*/  FFMA R8, R16, R8, R17 ;  /* 0x0000000810087223 */ /* 0x004fe20000000011 */
[----:B------:R-:W-:-:S03]  /*1ba0*/  HADD2.F32 R16, -RZ, R19.H0_H0 ;  /* 0x20000013ff107230 */ /* 0x000fc60000004100 */
[----:B------:R-:W-:Y:S01]  /*1bb0*/  FFMA R9, R9, R18, R8 ;  /* 0x0000001209097223 */ /* 0x000fe20000000008 */
[----:B------:R-:W-:-:S03]  /*1bc0*/  HADD2.F32 R8, -RZ, R19.H1_H1 ;  /* 0x30000013ff087230 */ /* 0x000fc60000004100 */
[----:B------:R-:W-:Y:S02]  /*1bd0*/  FFMA R10, R10, R16, R9 ;  /* 0x000000100a0a7223 */ /* 0x000fe40000000009 */
[----:B------:R-:W2:Y:S02]  /*1be0*/  LDS.128 R16, [R0+0x830] ;  /* 0x0008300000107984 */ /* 0x000ea40000000c00 */
[----:B------:R-:W-:Y:S02]  /*1bf0*/  FFMA R25, R11, R8, R10 ;  /* 0x000000080b197223 */ /* 0x000fe4000000000a */
[----:B------:R-:W4:Y:S01]  /*1c00*/  LDS.128 R8, [R31+0x1320] ;  /* 0x001320001f087984 */ /* 0x000f220000000c00 */
[--C-:B0-----:R-:W-:Y:S02]  /*1c10*/  HADD2.F32 R24, -RZ, R20.reuse.H0_H0 ;  /* 0x20000014ff187230 */ /* 0x101fe40000004100 */
[----:B------:R-:W-:-:S03]  /*1c20*/  HADD2.F32 R20, -RZ, R20.H1_H1 ;  /* 0x30000014ff147230 */ /* 0x000fc60000004100 */
[----:B---3--:R-:W-:Y:S01]  /*1c30*/  FFMA R4, R24, R4, R25 ;  /* 0x0000000418047223 */ /* 0x008fe20000000019 */
[--C-:B------:R-:W-:Y:S02]  /*1c40*/  HADD2.F32 R24, -RZ, R21.reuse.H0_H0 ;  /* 0x20000015ff187230 */ /* 0x100fe40000004100 */
[----:B------:R-:W-:Y:S02]  /*1c50*/  HADD2.F32 R21, -RZ, R21.H1_H1 ;  /* 0x30000015ff157230 */ /* 0x000fe40000004100 */
[----:B------:R-:W-:Y:S01]  /*1c60*/  FFMA R5, R5, R20, R4 ;  /* 0x0000001405057223 */ /* 0x000fe20000000004 */
[--C-:B------:R-:W-:Y:S02]  /*1c70*/  HADD2.F32 R4, -RZ, R22.reuse.H0_H0 ;  /* 0x20000016ff047230 */ /* 0x100fe40000004100 */
[----:B------:R-:W-:Y:S02]  /*1c80*/  HADD2.F32 R22, -RZ, R22.H1_H1 ;  /* 0x30000016ff167230 */ /* 0x000fe40000004100 */
[----:B------:R-:W-:Y:S01]  /*1c90*/  FFMA R6, R6, R24, R5 ;  /* 0x0000001806067223 */ /* 0x000fe20000000005 */
[--C-:B------:R-:W-:Y:S01]  /*1ca0*/  HADD2.F32 R5, -RZ, R23.reuse.H0_H0 ;  /* 0x20000017ff057230 */ /* 0x100fe20000004100 */
[----:B------:R-:W0:Y:S01]  /*1cb0*/  LDS.128 R24, [R31+0x1330] ;  /* 0x001330001f187984 */ /* 0x000e220000000c00 */
[----:B------:R-:W-:-:S02]  /*1cc0*/  HADD2.F32 R23, -RZ, R23.H1_H1 ;  /* 0x30000017ff177230 */ /* 0x000fc40000004100 */
[----:B------:R-:W-:-:S04]  /*1cd0*/  FFMA R7, R7, R21, R6 ;  /* 0x0000001507077223 */ /* 0x000fc80000000006 */
[----:B-1----:R-:W-:-:S04]  /*1ce0*/  FFMA R4, R4, R12, R7 ;  /* 0x0000000c04047223 */ /* 0x002fc80000000007 */
[----:B------:R-:W-:-:S04]  /*1cf0*/  FFMA R13, R13, R22, R4 ;  /* 0x000000160d0d7223 */ /* 0x000fc80000000004 */
[----:B------:R-:W-:-:S04]  /*1d00*/  FFMA R14, R14, R5, R13 ;  /* 0x000000050e0e7223 */ /* 0x000fc8000000000d */
[----:B------:R-:W-:Y:S01]  /*1d10*/  FFMA R15, R15, R23, R14 ;  /* 0x000000170f0f7223 */ /* 0x000fe2000000000e */
[--C-:B--2---:R-:W-:Y:S02]  /*1d20*/  HADD2.F32 R4, -RZ, R16.reuse.H0_H0 ;  /* 0x20000010ff047230 */ /* 0x104fe40000004100 */
[----:B------:R-:W-:Y:S02]  /*1d30*/  HADD2.F32 R16, -RZ, R16.H1_H1 ;  /* 0x30000010ff107230 */ /* 0x000fe40000004100 */
[--C-:B------:R-:W-:Y:S02]  /*1d40*/  HADD2.F32 R5, -RZ, R17.reuse.H0_H0 ;  /* 0x20000011ff057230 */ /* 0x100fe40000004100 */
[----:B----4-:R-:W-:Y:S01]  /*1d50*/  FFMA R4, R4, R8, R15 ;  /* 0x0000000804047223 */ /* 0x010fe2000000000f */
[----:B------:R-:W-:-:S03]  /*1d60*/  HADD2.F32 R17, -RZ, R17.H1_H1 ;  /* 0x30000011ff117230 */ /* 0x000fc60000004100 */
[----:B------:R-:W-:Y:S01]  /*1d70*/  FFMA R9, R9, R16, R4 ;  /* 0x0000001009097223 */ /* 0x000fe20000000004 */
[--C-:B------:R-:W-:Y:S02]  /*1d80*/  HADD2.F32 R4, -RZ, R18.reuse.H0_H0 ;  /* 0x20000012ff047230 */ /* 0x100fe40000004100 */
[----:B------:R-:W-:Y:S02]  /*1d90*/  HADD2.F32 R18, -RZ, R18.H1_H1 ;  /* 0x30000012ff127230 */ /* 0x000fe40000004100 */
[----:B------:R-:W-:Y:S01]  /*1da0*/  FFMA R10, R10, R5, R9 ;  /* 0x000000050a0a7223 */ /* 0x000fe20000000009 */
[--C-:B------:R-:W-:Y:S02]  /*1db0*/  HADD2.F32 R5, -RZ, R19.reuse.H0_H0 ;  /* 0x20000013ff057230 */ /* 0x100fe40000004100 */
[----:B------:R-:W-:Y:S02]  /*1dc0*/  HADD2.F32 R19, -RZ, R19.H1_H1 ;  /* 0x30000013ff137230 */ /* 0x000fe40000004100 */
[----:B------:R-:W-:-:S04]  /*1dd0*/  FFMA R11, R11, R17, R10 ;  /* 0x000000110b0b7223 */ /* 0x000fc8000000000a */
[----:B0-----:R-:W-:-:S04]  /*1de0*/  FFMA R4, R4, R24, R11 ;  /* 0x0000001804047223 */ /* 0x001fc8000000000b */
[----:B------:R-:W-:-:S04]  /*1df0*/  FFMA R25, R25, R18, R4 ;  /* 0x0000001219197223 */ /* 0x000fc80000000004 */
[----:B------:R-:W-:-:S04]  /*1e00*/  FFMA R26, R26, R5, R25 ;  /* 0x000000051a1a7223 */ /* 0x000fc80000000019 */
[----:B------:R-:W-:-:S05]  /*1e10*/  FFMA R26, R27, R19, R26 ;  /* 0x000000131b1a7223 */ /* 0x000fca000000001a */
[----:B------:R3:W-:Y:S02]  /*1e20*/  STS [R3+0x1340], R26 ;  /* 0x0013401a03007388 */ /* 0x0007e40000000800 */
.L_x_37:
[----:B------:R-:W-:Y:S05]  /*1e30*/  BSYNC.RECONVERGENT B0 ;  /* 0x0000000000007941 */ /* 0x000fea0003800200 */
.L_x_36:
[----:B------:R-:W-:Y:S01]  /*1e40*/  BAR.SYNC.DEFER_BLOCKING 0x0 ;  /* 0x0000000000007b1d */ /* 0x000fe20000010000 */
[----:B------:R-:W-:Y:S01]  /*1e50*/  ISETP.GT.U32.AND P2, PT, R30, 0x1f, PT ;  /* 0x0000001f1e00780c */ /* 0x000fe20003f44070 */
[----:B------:R-:W-:-:S04]  /*1e60*/  UIADD3 UR4, UPT, UPT, UR4, 0x1, URZ ;  /* 0x0000000104047890 */ /* 0x000fc8000fffe0ff */
[----:B------:R-:W-:Y:S01]  /*1e70*/  UISETP.NE.AND UP0, UPT, UR4, 0xf, UPT ;  /* 0x0000000f0400788c */ /* 0x000fe2000bf05270 */
[----:B------:R-:W-:Y:S07]  /*1e80*/  BSSY.RECONVERGENT B0, `(.L_x_38) ;  /* 0x0000036000007945 */ /* 0x000fee0003800200 */
[----:B------:R-:W-:Y:S05]  /*1e90*/  @P2 BRA `(.L_x_39) ;  /* 0x0000000000d02947 */ /* 0x000fea0003800000 */
[----:B------:R-:W4:Y:S01]  /*1ea0*/  S2UR UR6, SR_CgaCtaId ;  /* 0x00000000000679c3 */ /* 0x000f220000008800 */
[----:B------:R-:W-:Y:S02]  /*1eb0*/  UMOV UR5, 0x400 ;  /* 0x0000040000057882 */ /* 0x000fe40000000000 */
[----:B----4-:R-:W-:-:S06]  /*1ec0*/  ULEA UR5, UR6, UR5, 0x18 ;  /* 0x0000000506057291 */ /* 0x010fcc000f8ec0ff */
[----:B------:R-:W-:-:S05]  /*1ed0*/  MOV R31, UR5 ;  /* 0x00000005001f7c02 */ /* 0x000fca0008000f00 */
[----:B0-----:R-:W0:Y:S04]  /*1ee0*/  LDS.128 R4, [R31+0x1340] ;  /* 0x001340001f047984 */ /* 0x001e280000000c00 */
[----:B------:R-:W4:Y:S04]  /*1ef0*/  LDS.128 R8, [R31+0x1350] ;  /* 0x001350001f087984 */ /* 0x000f280000000c00 */
[----:B--2---:R-:W2:Y:S04]  /*1f00*/  LDS.128 R16, [R31+0x1360] ;  /* 0x001360001f107984 */ /* 0x004ea80000000c00 */
[----:B-1----:R-:W1:Y:S01]  /*1f10*/  LDS.128 R12, [R31+0x1370] ;  /* 0x001370001f0c7984 */ /* 0x002e620000000c00 */
[----:B0-----:R-:W-:-:S04]  /*1f20*/  FFMA R4, R4, R4, RZ ;  /* 0x0000000404047223 */ /* 0x001fc800000000ff */
[----:B------:R-:W-:-:S04]  /*1f30*/  FFMA R5, R5, R5, R4 ;  /* 0x0000000505057223 */ /* 0x000fc80000000004 */
[----:B------:R-:W-:-:S04]  /*1f40*/  FFMA R6, R6, R6, R5 ;  /* 0x0000000606067223 */ /* 0x000fc80000000005 */
[----:B------:R-:W-:-:S04]  /*1f50*/  FFMA R7, R7, R7, R6 ;  /* 0x0000000707077223 */ /* 0x000fc80000000006 */
[----:B----4-:R-:W-:Y:S02]  /*1f60*/  FFMA R8, R8, R8, R7 ;  /* 0x0000000808087223 */ /* 0x010fe40000000007 */
[----:B------:R-:W0:Y:S02]  /*1f70*/  LDS.128 R4, [R31+0x1380] ;  /* 0x001380001f047984 */ /* 0x000e240000000c00 */
[----:B------:R-:W-:-:S04]  /*1f80*/  FFMA R9, R9, R9, R8 ;  /* 0x0000000909097223 */ /* 0x000fc80000000008 */
[----:B------:R-:W-:-:S04]  /*1f90*/  FFMA R10, R10, R10, R9 ;  /* 0x0000000a0a0a7223 */ /* 0x000fc80000000009 */
[----:B------:R-:W-:-:S04]  /*1fa0*/  FFMA R11, R11, R11, R10 ;  /* 0x0000000b0b0b7223 */ /* 0x000fc8000000000a */
[----:B--2---:R-:W-:Y:S02]  /*1fb0*/  FFMA R16, R16, R16, R11 ;  /* 0x0000001010107223 */ /* 0x004fe4000000000b */
[----:B------:R-:W2:Y:S02]  /*1fc0*/  LDS.128 R8, [R31+0x1390] ;  /* 0x001390001f087984 */ /* 0x000ea40000000c00 */
[----:B------:R-:W-:-:S04]  /*1fd0*/  FFMA R17, R17, R17, R16 ;  /* 0x0000001111117223 */ /* 0x000fc80000000010 */
[----:B------:R-:W-:-:S04]  /*1fe0*/  FFMA R18, R18, R18, R17 ;  /* 0x0000001212127223 */ /* 0x000fc80000000011 */
[----:B------:R-:W-:-:S04]  /*1ff0*/  FFMA R19, R19, R19, R18 ;  /* 0x0000001313137223 */ /* 0x000fc80000000012 */
[----:B-1----:R-:W-:Y:S02]  /*2000*/  FFMA R12, R12, R12, R19 ;  /* 0x0000000c0c0c7223 */ /* 0x002fe40000000013 */
[----:B------:R-:W1:Y:S02]  /*2010*/  LDS.128 R16, [R31+0x13a0] ;  /* 0x0013a0001f107984 */ /* 0x000e640000000c00 */
[----:B------:R-:W-:-:S04]  /*2020*/  FFMA R13, R13, R13, R12 ;  /* 0x0000000d0d0d7223 */ /* 0x000fc8000000000c */
[----:B------:R-:W-:-:S04]  /*2030*/  FFMA R14, R14, R14, R13 ;  /* 0x0000000e0e0e7223 */ /* 0x000fc8000000000d */
[----:B------:R-:W-:-:S04]  /*2040*/  FFMA R15, R15, R15, R14 ;  /* 0x0000000f0f0f7223 */ /* 0x000fc8000000000e */
[----:B0-----:R-:W-:Y:S02]  /*2050*/  FFMA R4, R4, R4, R15 ;  /* 0x0000000404047223 */ /* 0x001fe4000000000f */
[----:B------:R-:W0:Y:S02]  /*2060*/  LDS.128 R12, [R31+0x13b0] ;  /* 0x0013b0001f0c7984 */ /* 0x000e240000000c00 */
[----:B------:R-:W-:-:S04]  /*2070*/  FFMA R5, R5, R5, R4 ;  /* 0x0000000505057223 */ /* 0x000fc80000000004 */
[----:B------:R-:W-:Y:S02]  /*2080*/  FFMA R6, R6, R6, R5 ;  /* 0x0000000606067223 */ /* 0x000fe40000000005 */
[----:B------:R-:W4:Y:S02]  /*2090*/  LDS R5, [R3+0x1340] ;  /* 0x0013400003057984 */ /* 0x000f240000000800 */
[----:B------:R-:W-:-:S04]  /*20a0*/  FFMA R7, R7, R7, R6 ;  /* 0x0000000707077223 */ /* 0x000fc80000000006 */
[----:B--2---:R-:W-:-:S04]  /*20b0*/  FFMA R8, R8, R8, R7 ;  /* 0x0000000808087223 */ /* 0x004fc80000000007 */
[----:B------:R-:W-:-:S04]  /*20c0*/  FFMA R9, R9, R9, R8 ;  /* 0x0000000909097223 */ /* 0x000fc80000000008 */
[----:B------:R-:W-:-:S04]  /*20d0*/  FFMA R10, R10, R10, R9 ;  /* 0x0000000a0a0a7223 */ /* 0x000fc80000000009 */
[----:B------:R-:W-:-:S04]  /*20e0*/  FFMA R11, R11, R11, R10 ;  /* 0x0000000b0b0b7223 */ /* 0x000fc8000000000a */
[----:B-1----:R-:W-:-:S04]  /*20f0*/  FFMA R16, R16, R16, R11 ;  /* 0x0000001010107223 */ /* 0x002fc8000000000b */
[----:B------:R-:W-:-:S04]  /*2100*/  FFMA R17, R17, R17, R16 ;  /* 0x0000001111117223 */ /* 0x000fc80000000010 */
[----:B------:R-:W-:-:S04]  /*2110*/  FFMA R18, R18, R18, R17 ;  /* 0x0000001212127223 */ /* 0x000fc80000000011 */
[----:B------:R-:W-:-:S04]  /*2120*/  FFMA R19, R19, R19, R18 ;  /* 0x0000001313137223 */ /* 0x000fc80000000012 */
[----:B0-----:R-:W-:-:S04]  /*2130*/  FFMA R12, R12, R12, R19 ;  /* 0x0000000c0c0c7223 */ /* 0x001fc80000000013 */
[----:B------:R-:W-:-:S04]  /*2140*/  FFMA R13, R13, R13, R12 ;  /* 0x0000000d0d0d7223 */ /* 0x000fc8000000000c */
[----:B------:R-:W-:-:S04]  /*2150*/  FFMA R14, R14, R14, R13 ;  /* 0x0000000e0e0e7223 */ /* 0x000fc8000000000d */
[----:B------:R-:W-:-:S04]  /*2160*/  FFMA R14, R15, R15, R14 ;  /* 0x0000000f0f0e7223 */ /* 0x000fc8000000000e */
[----:B------:R-:W-:-:S05]  /*2170*/  FADD R14, R14, 1.00000001335143196e-10 ;  /* 0x2edbe6ff0e0e7421 */ /* 0x000fca0000000000 */
[----:B------:R-:W-:-:S13]  /*2180*/  FSETP.GEU.AND P1, PT, |R14|, 1.175494350822287508e-38, PT ;  /* 0x008000000e00780b */ /* 0x000fda0003f2e200 */
[----:B------:R-:W-:-:S04]  /*2190*/  @!P1 FMUL R14, R14, 16777216 ;  /* 0x4b8000000e0e9820 */ /* 0x000fc80000400000 */
[----:B------:R-:W0:Y:S02]  /*21a0*/  MUFU.RSQ R4, R14 ;  /* 0x0000000e00047308 */ /* 0x000e240000001400 */
[----:B0-----:R-:W-:-:S04]  /*21b0*/  @!P1 FMUL R4, R4, 4096 ;  /* 0x4580000004049820 */ /* 0x001fc80000400000 */
[----:B----4-:R-:W-:-:S05]  /*21c0*/  FMUL R4, R5, R4 ;  /* 0x0000000405047220 */ /* 0x010fca0000400000 */
[----:B------:R4:W-:Y:S02]  /*21d0*/  STS [R3+0x12c0], R4 ;  /* 0x0012c00403007388 */ /* 0x0009e40000000800 */
.L_x_39:
[----:B------:R-:W-:Y:S05]  /*21e0*/  BSYNC.RECONVERGENT B0 ;  /* 0x0000000000007941 */ /* 0x000fea0003800200 */
.L_x_38:
[----:B------:R-:W-:Y:S06]  /*21f0*/  BAR.SYNC.DEFER_BLOCKING 0x0 ;  /* 0x0000000000007b1d */ /* 0x000fec0000010000 */
[----:B------:R-:W-:Y:S05]  /*2200*/  BRA.U UP0, `(.L_x_40) ;  /* 0xfffffff500bc7547 */ /* 0x000fea000b83ffff */
[----:B------:R-:W-:Y:S04]  /*2210*/  BSSY.RECONVERGENT B0, `(.L_x_41) ;  /* 0x0000050000007945 */ /* 0x000fe80003800200 */
[----:B------:R-:W-:Y:S05]  /*2220*/  @P2 BRA `(.L_x_42) ;  /* 0x0000000400382947 */ /* 0x000fea0003800000 */
[----:B------:R-:W5:Y:S01]  /*2230*/  S2UR UR5, SR_CgaCtaId ;  /* 0x00000000000579c3 */ /* 0x000f620000008800 */
[----:B------:R-:W-:Y:S01]  /*2240*/  UMOV UR4, 0x400 ;  /* 0x0000040000047882 */ /* 0x000fe20000000000 */
[----:B------:R-:W-:Y:S01]  /*2250*/  BSSY.RECONVERGENT B3, `(.L_x_43) ;  /* 0x0000046000037945 */ /* 0x000fe20003800200 */
[----:B-----5:R-:W-:-:S06]  /*2260*/  ULEA UR4, UR5, UR4, 0x18 ;  /* 0x0000000405047291 */ /* 0x020fcc000f8ec0ff */
[----:B------:R-:W-:-:S05]  /*2270*/  MOV R31, UR4 ;  /* 0x00000004001f7c02 */ /* 0x000fca0008000f00 */
[----:B0---4-:R-:W2:Y:S04]  /*2280*/  LDS.128 R4, [R31+0x1240] ;  /* 0x001240001f047984 */ /* 0x011ea80000000c00 */
[----:B------:R-:W0:Y:S04]  /*2290*/  LDS.128 R8, [R31+0x1250] ;  /* 0x001250001f087984 */ /* 0x000e280000000c00 */
[----:B-1----:R-:W1:Y:S01]  /*22a0*/  LDS.128 R12, [R31+0x1260] ;  /* 0x001260001f0c7984 */ /* 0x002e620000000c00 */
[--C-:B--2---:R-:W-:Y:S02]  /*22b0*/  HADD2.F32 R16, -RZ, R4.reuse.H0_H0 ;  /* 0x20000004ff107230 */ /* 0x104fe40000004100 */
[----:B------:R-:W-:-:S02]  /*22c0*/  HADD2.F32 R17, -RZ, R4.H1_H1 ;  /* 0x30000004ff117230 */ /* 0x000fc40000004100 */
[--C-:B------:R-:W-:Y:S02]  /*22d0*/  HADD2.F32 R21, -RZ, R5.reuse.H0_H0 ;  /* 0x20000005ff157230 */ /* 0x100fe40000004100 */
[----:B------:R-:W-:Y:S01]  /*22e0*/  HADD2.F32 R5, -RZ, R5.H1_H1 ;  /* 0x30000005ff057230 */ /* 0x000fe20000004100 */
[----:B------:R-:W-:Y:S01]  /*22f0*/  FMNMX3 R4, R16, RZ, R17, !PT ;  /* 0x000000ff10047276 */ /* 0x000fe20007800011 */
[--C-:B------:R-:W-:Y:S01]  /*2300*/  HADD2.F32 R23, -RZ, R6.reuse.H0_H0 ;  /* 0x20000006ff177230 */ /* 0x100fe20000004100 */
[----:B------:R-:W2:Y:S01]  /*2310*/  LDS.128 R16, [R31+0x1270] ;  /* 0x001270001f107984 */ /* 0x000ea20000000c00 */
[----:B------:R-:W-:Y:S01]  /*2320*/  HADD2.F32 R6, -RZ, R6.H1_H1 ;  /* 0x30000006ff067230 */ /* 0x000fe20000004100 */
[----:B------:R-:W-:Y:S01]  /*2330*/  FMNMX3 R4, R4, R21, R5, !PT ;  /* 0x0000001504047276 */ /* 0x000fe20007800005 */
[--C-:B------:R-:W-:Y:S02]  /*2340*/  HADD2.F32 R5, -RZ, R7.reuse.H0_H0 ;  /* 0x20000007ff057230 */ /* 0x100fe40000004100 */
[----:B------:R-:W-:Y:S01]  /*2350*/  HADD2.F32 R7, -RZ, R7.H1_H1 ;  /* 0x30000007ff077230 */ /* 0x000fe20000004100 */
[----:B------:R-:W-:Y:S01]  /*2360*/  FMNMX3 R4, R4, R23, R6, !PT ;  /* 0x0000001704047276 */ /* 0x000fe20007800006 */
[--C-:B0-----:R-:W-:Y:S01]  /*2370*/  HADD2.F32 R21, -RZ, R8.reuse.H0_H0 ;  /* 0x20000008ff157230 */ /* 0x101fe20000004100 */
[----:B------:R-:W0:Y:S01]  /*2380*/  LDS.U16 R6, [R2+0x1240] ;  /* 0x0012400002067984 */ /* 0x000e220000000400 */
[----:B------:R-:W-:Y:S01]  /*2390*/  HADD2.F32 R8, -RZ, R8.H1_H1 ;  /* 0x30000008ff087230 */ /* 0x000fe20000004100 */
[----:B------:R-:W-:Y:S01]  /*23a0*/  FMNMX3 R4, R4, R5, R7, !PT ;  /* 0x0000000504047276 */ /* 0x000fe20007800007 */
[----:B------:R-:W-:-:S02]  /*23b0*/  HADD2.F32 R5, -RZ, R9.H0_H0 ;  /* 0x20000009ff057230 */ /* 0x000fc40000004100 */
[----:B------:R-:W-:Y:S01]  /*23c0*/  HADD2.F32 R9, -RZ, R9.H1_H1 ;  /* 0x30000009ff097230 */ /* 0x000fe20000004100 */
[----:B------:R-:W-:Y:S01]  /*23d0*/  FMNMX3 R4, R4, R21, R8, !PT ;  /* 0x0000001504047276 */ /* 0x000fe20007800008 */
[--C-:B------:R-:W-:Y:S02]  /*23e0*/  HADD2.F32 R7, -RZ, R10.reuse.H0_H0 ;  /* 0x2000000aff077230 */ /* 0x100fe40000004100 */
[----:B------:R-:W-:Y:S01]  /*23f0*/  HADD2.F32 R10, -RZ, R10.H1_H1 ;  /* 0x3000000aff0a7230 */ /* 0x000fe20000004100 */
[----:B------:R-:W-:Y:S01]  /*2400*/  FMNMX3 R4, R4, R5, R9, !PT ;  /* 0x0000000504047276 */ /* 0x000fe20007800009 */
[--C-:B------:R-:W-:Y:S02]  /*2410*/  HADD2.F32 R5, -RZ, R11.reuse.H0_H0 ;  /* 0x2000000bff057230 */ /* 0x100fe40000004100 */
[----:B------:R-:W-:Y:S01]  /*2420*/  HADD2.F32 R11, -RZ, R11.H1_H1 ;  /* 0x3000000bff0b7230 */ /* 0x000fe20000004100 */
[----:B------:R-:W-:Y:S01]  /*2430*/  FMNMX3 R4, R4, R7, R10, !PT ;  /* 0x0000000704047276 */ /* 0x000fe2000780000a */
[----:B-1----:R-:W-:-:S02]  /*2440*/  HADD2.F32 R7, -RZ, R12.H0_H0 ;  /* 0x2000000cff077230 */ /* 0x002fc40000004100 */
        /* <DEDUP_REMOVED lines=8> */
[----:B------:R-:W-:-:S02]  /*24d0*/  HADD2.F32 R5, -RZ, R15.H0_H0 ;  /* 0x2000000fff057230 */ /* 0x000fc40000004100 */
[----:B------:R-:W-:Y:S01]  /*24e0*/  HADD2.F32 R15, -RZ, R15.H1_H1 ;  /* 0x3000000fff0f7230 */ /* 0x000fe20000004100 */
[----:B------:R-:W-:Y:S01]  /*24f0*/  FMNMX3 R4, R4, R7, R14, !PT ;  /* 0x0000000704047276 */ /* 0x000fe2000780000e */
[--C-:B--2---:R-:W-:Y:S02]  /*2500*/  HADD2.F32 R7, -RZ, R16.reuse.H0_H0 ;  /* 0x20000010ff077230 */ /* 0x104fe40000004100 */
        /* <DEDUP_REMOVED lines=8> */
[--C-:B------:R-:W-:Y:S02]  /*2590*/  HADD2.F32 R5, -RZ, R19.reuse.H0_H0 ;  /* 0x20000013ff057230 */ /* 0x100fe40000004100 */
[----:B------:R-:W-:Y:S01]  /*25a0*/  HADD2.F32 R19, -RZ, R19.H1_H1 ;  /* 0x30000013ff137230 */ /* 0x000fe20000004100 */
[----:B------:R-:W-:-:S04]  /*25b0*/  FMNMX3 R4, R4, R7, R18, !PT ;  /* 0x0000000704047276 */ /* 0x000fc80007800012 */
[----:B------:R-:W-:-:S05]  /*25c0*/  FMNMX3 R4, R4, R5, R19, !PT ;  /* 0x0000000504047276 */ /* 0x000fca0007800013 */
[----:B------:R-:W-:Y:S01]  /*25d0*/  FADD R9, R4, 1.00000001335143196e-10 ;  /* 0x2edbe6ff04097421 */ /* 0x000fe20000000000 */
[----:B0-----:R-:W-:-:S03]  /*25e0*/  HADD2.F32 R4, -RZ, R6.H0_H0 ;  /* 0x20000006ff047230 */ /* 0x001fc60000004100 */
[----:B------:R-:W0:Y:S08]  /*25f0*/  MUFU.RCP R5, R9 ;  /* 0x0000000900057308 */ /* 0x000e300000001000 */
[----:B------:R-:W1:Y:S01]  /*2600*/  FCHK P1, R4, R9 ;  /* 0x0000000904007302 */ /* 0x000e620000020000 */
[----:B0-----:R-:W-:-:S04]  /*2610*/  FFMA R8, -R9, R5, 1 ;  /* 0x3f80000009087423 */ /* 0x001fc80000000105 */
[----:B------:R-:W-:-:S04]  /*2620*/  FFMA R5, R5, R8, R5 ;  /* 0x0000000805057223 */ /* 0x000fc80000000005 */
[----:B------:R-:W-:-:S04]  /*2630*/  FFMA R6, R4, R5, RZ ;  /* 0x0000000504067223 */ /* 0x000fc800000000ff */
[----:B------:R-:W-:-:S04]  /*2640*/  FFMA R7, -R9, R6, R4 ;  /* 0x0000000609077223 */ /* 0x000fc80000000104 */
[----:B------:R-:W-:Y:S01]  /*2650*/  FFMA R5, R5, R7, R6 ;  /* 0x0000000705057223 */ /* 0x000fe20000000006 */
[----:B-1----:R-:W-:Y:S06]  /*2660*/  @!P1 BRA `(.L_x_44) ;  /* 0x0000000000109947 */ /* 0x002fec0003800000 */
[----:B------:R-:W-:Y:S02]  /*2670*/  MOV R5, R9 ;  /* 0x0000000900057202 */ /* 0x000fe40000000f00 */
[----:B------:R-:W-:-:S07]  /*2680*/  MOV R6, 0x26a0 ;  /* 0x000026a000067802 */ /* 0x000fce0000000f00 */
[----:B---3--:R-:W-:Y:S05]  /*2690*/  CALL.REL.NOINC `($__internal_2_$__cuda_sm3x_div_rn_noftz_f32_slowpath) ;  /* 0x00000054001c7944 */ /* 0x008fea0003c00000 */
[----:B------:R-:W-:-:S07]  /*26a0*/  MOV R5, R7 ;  /* 0x0000000700057202 */ /* 0x000fce0000000f00 */
.L_x_44:
[----:B------:R-:W-:Y:S05]  /*26b0*/  BSYNC.RECONVERGENT B3 ;  /* 0x0000000000037941 */ /* 0x000fea0003800200 */
.L_x_43:
[----:B------:R-:W0:Y:S02]  /*26c0*/  LDS R4, [R3+0x12c0] ;  /* 0x0012c00003047984 */ /* 0x000e240000000800 */
[----:B0-----:R-:W-:-:S04]  /*26d0*/  FMUL R4, |R4|, 0.40000000596046447754 ;  /* 0x3ecccccd04047820 */ /* 0x001fc80000400200 */
[----:B------:R-:W-:-:S05]  /*26e0*/  FFMA R4, R5, 0.60000002384185791016, R4 ;  /* 0x3f19999a05047823 */ /* 0x000fca0000000004 */
[----:B------:R-:W-:-:S05]  /*26f0*/  F2FP.F16.F32.PACK_AB R4, RZ, R4 ;  /* 0x00000004ff04723e */ /* 0x000fca00000000ff */
[----:B------:R0:W-:Y:S02]  /*2700*/  STS.U16 [R2+0x1280], R4 ;  /* 0x0012800402007388 */ /* 0x0001e40000000400 */
.L_x_42:
[----:B------:R-:W-:Y:S05]  /*2710*/  BSYNC.RECONVERGENT B0 ;  /* 0x0000000000007941 */ /* 0x000fea0003800200 */
.L_x_41:
[----:B------:R-:W-:Y:S01]  /*2720*/  BAR.SYNC.DEFER_BLOCKING 0x0 ;  /* 0x0000000000007b1d */ /* 0x000fe20000010000 */
[----:B------:R-:W-:-:S05]  /*2730*/  ISETP.GT.U32.AND P1, PT, R30, 0x1f, PT ;  /* 0x0000001f1e00780c */ /* 0x000fca0003f24070 */
[----:B------:R-:W-:Y:S08]  /*2740*/  BSSY.RECONVERGENT B0, `(.L_x_45) ;  /* 0x0000036000007945 */ /* 0x000ff00003800200 */
[----:B------:R-:W-:Y:S05]  /*2750*/  @P1 BRA `(.L_x_46) ;  /* 0x0000000000d01947 */ /* 0x000fea0003800000 */
[----:B0---4-:R-:W0:Y:S01]  /*2760*/  LDS.U16 R4, [R2+0x1240] ;  /* 0x0012400002047984 */ /* 0x011e220000000400 */
[----:B------:R-:W-:Y:S01]  /*2770*/  MOV R6, 0x3d4ccccd ;  /* 0x3d4ccccd00067802 */ /* 0x000fe20000000f00 */
[----:B------:R-:W-:Y:S01]  /*2780*/  BSSY.RECONVERGENT B3, `(.L_x_47) ;  /* 0x000000e000037945 */ /* 0x000fe20003800200 */
[----:B------:R-:W-:-:S05]  /*2790*/  MOV R5, 0x41a00000 ;  /* 0x41a0000000057802 */ /* 0x000fca0000000f00 */
[----:B------:R-:W-:-:S04]  /*27a0*/  FFMA R5, R6, -R5, 1 ;  /* 0x3f80000006057423 */ /* 0x000fc80000000805 */
[----:B------:R-:W-:Y:S01]  /*27b0*/  FFMA R5, R5, R6, 0.050000000745058059692 ;  /* 0x3d4ccccd05057423 */ /* 0x000fe20000000006 */
[----:B0-----:R-:W-:-:S04]  /*27c0*/  HADD2.F32 R4, -RZ, R4.H0_H0 ;  /* 0x20000004ff047230 */ /* 0x001fc80000004100 */
[----:B------:R-:W0:Y:S01]  /*27d0*/  FCHK P1, R4, 20 ;  /* 0x41a0000004007902 */ /* 0x000e220000020000 */
[----:B------:R-:W-:-:S04]  /*27e0*/  FFMA R6, R4, R5, RZ ;  /* 0x0000000504067223 */ /* 0x000fc800000000ff */
[----:B------:R-:W-:-:S04]  /*27f0*/  FFMA R7, R6, -20, R4 ;  /* 0xc1a0000006077823 */ /* 0x000fc80000000004 */
[----:B------:R-:W-:Y:S01]  /*2800*/  FFMA R5, R5, R7, R6 ;  /* 0x0000000705057223 */ /* 0x000fe20000000006 */
[----:B0-----:R-:W-:Y:S06]  /*2810*/  @!P1 BRA `(.L_x_48) ;  /* 0x0000000000109947 */ /* 0x001fec0003800000 */
[----:B------:R-:W-:Y:S02]  /*2820*/  MOV R5, 0x41a00000 ;  /* 0x41a0000000057802 */ /* 0x000fe40000000f00 */
[----:B------:R-:W-:-:S07]  /*2830*/  MOV R6, 0x2850 ;  /* 0x0000285000067802 */ /* 0x000fce0000000f00 */
[----:B-123--:R-:W-:Y:S05]  /*2840*/  CALL.REL.NOINC `($__internal_2_$__cuda_sm3x_div_rn_noftz_f32_slowpath) ;  /* 0x0000005000b07944 */ /* 0x00efea0003c00000 */
[----:B------:R-:W-:-:S07]  /*2850*/  MOV R5, R7 ;  /* 0x0000000700057202 */ /* 0x000fce0000000f00 */
.L_x_48:
[----:B------:R-:W-:Y:S05]  /*2860*/  BSYNC.RECONVERGENT B3 ;  /* 0x0000000000037941 */ /* 0x000fea0003800200 */
.L_x_47:
[----:B------:R-:W-:Y:S01]  /*2870*/  F2FP.F16.F32.PACK_AB R5, RZ, R5 ;  /* 0x00000005ff05723e */ /* 0x000fe200000000ff */
[----:B------:R-:W-:Y:S01]  /*2880*/  BSSY.RECONVERGENT B3, `(.L_x_49) ;  /* 0x000001b000037945 */ /* 0x000fe20003800200 */
[----:B------:R-:W-:Y:S02]  /*2890*/  MOV R10, 0x3ca3d70a ;  /* 0x3ca3d70a000a7802 */ /* 0x000fe40000000f00 */
[----:B------:R-:W-:-:S05]  /*28a0*/  PRMT R7, R5, 0x7610, R7 ;  /* 0x0000761005077816 */ /* 0x000fca0000000007 */
[----:B------:R0:W-:Y:S04]  /*28b0*/  STS.U16 [R29+0x13c0], R7 ;  /* 0x0013c0071d007388 */ /* 0x0001e80000000400 */
[----:B------:R-:W4:Y:S01]  /*28c0*/  LDS.U16 R4, [R2+0x1180] ;  /* 0x0011800002047984 */ /* 0x000f220000000400 */
[----:B0-----:R-:W-:-:S05]  /*28d0*/  MOV R7, 0x42480000 ;  /* 0x4248000000077802 */ /* 0x001fca0000000f00 */
[----:B------:R-:W-:-:S04]  /*28e0*/  FFMA R7, R10, -R7, 1 ;  /* 0x3f8000000a077423 */ /* 0x000fc80000000807 */
[----:B------:R-:W-:Y:S01]  /*28f0*/  FFMA R7, R7, R10, 0.019999999552965164185 ;  /* 0x3ca3d70a07077423 */ /* 0x000fe2000000000a */
[----:B----4-:R-:W-:Y:S04]  /*2900*/  STS.U16 [R29+0x13c2], R4 ;  /* 0x0013c2041d007388 */ /* 0x010fe80000000400 */
[----:B------:R-:W-:Y:S04]  /*2910*/  LDS.U16 R5, [R2+0x1280] ;  /* 0x0012800002057984 */ /* 0x000fe80000000400 */
[----:B------:R-:W0:Y:S02]  /*2920*/  LDS.U16 R6, [R2+0x11c0] ;  /* 0x0011c00002067984 */ /* 0x000e240000000400 */
[----:B0-----:R-:W-:-:S05]  /*2930*/  PRMT R6, R5, 0x5410, R6 ;  /* 0x0000541005067816 */ /* 0x001fca0000000006 */
[----:B------:R-:W-:Y:S04]  /*2940*/  STS [R29+0x13c4], R6 ;  /* 0x0013c4061d007388 */ /* 0x000fe80000000800 */
[----:B------:R-:W0:Y:S04]  /*2950*/  LDS.U16 R5, [R0] ;  /* 0x0000000000057984 */ /* 0x000e280000000400 */
[----:B------:R-:W4:Y:S04]  /*2960*/  LDS R8, [R3+0x12c0] ;  /* 0x0012c00003087984 */ /* 0x000f280000000800 */
[----:B------:R0:W1:Y:S02]  /*2970*/  LDS.U16 R9, [R2+0x1200] ;  /* 0x0012000002097984 */ /* 0x0000640000000400 */
[----:B0-----:R-:W-:-:S04]  /*2980*/  HADD2.F32 R4, -RZ, R5.H0_H0 ;  /* 0x20000005ff047230 */ /* 0x001fc80000004100 */
[----:B------:R-:W0:Y:S01]  /*2990*/  FCHK P1, R4, 50 ;  /* 0x4248000004007902 */ /* 0x000e220000020000 */
[----:B------:R-:W-:Y:S01]  /*29a0*/  FFMA R5, R4, R7, RZ ;  /* 0x0000000704057223 */ /* 0x000fe200000000ff */
[----:B----4-:R-:W-:-:S03]  /*29b0*/  F2FP.F16.F32.PACK_AB R8, RZ, R8 ;  /* 0x00000008ff08723e */ /* 0x010fc600000000ff */
[----:B------:R-:W-:-:S04]  /*29c0*/  FFMA R6, R5, -50, R4 ;  /* 0xc248000005067823 */ /* 0x000fc80000000004 */
[----:B------:R-:W-:Y:S01]  /*29d0*/  FFMA R5, R7, R6, R5 ;  /* 0x0000000607057223 */ /* 0x000fe20000000005 */
[----:B01----:R-:W-:Y:S06]  /*29e0*/  @!P1 BRA `(.L_x_50) ;  /* 0x0000000000109947 */ /* 0x003fec0003800000 */
[----:B------:R-:W-:Y:S02]  /*29f0*/  MOV R5, 0x42480000 ;  /* 0x4248000000057802 */ /* 0x000fe40000000f00 */
[----:B------:R-:W-:-:S07]  /*2a00*/  MOV R6, 0x2a20 ;  /* 0x00002a2000067802 */ /* 0x000fce0000000f00 */
[----:B--23--:R-:W-:Y:S05]  /*2a10*/  CALL.REL.NOINC `($__internal_2_$__cuda_sm3x_div_rn_noftz_f32_slowpath) ;  /* 0x00000050003c7944 */ /* 0x00cfea0003c00000 */
[----:B------:R-:W-:-:S07]  /*2a20*/  MOV R5, R7 ;  /* 0x0000000700057202 */ /* 0x000fce0000000f00 */
.L_x_50:
[----:B------:R-:W-:Y:S05]  /*2a30*/  BSYNC.RECONVERGENT B3 ;  /* 0x0000000000037941 */ /* 0x000fea0003800200 */
.L_x_49:
[----:B------:R-:W-:Y:S01]  /*2a40*/  I2FP.F32.U32 R4, R30 ;  /* 0x0000001e00047245 */ /* 0x000fe20000201000 */
[----:B------:R0:W-:Y:S04]  /*2a50*/  STS.128 [R29+0x13d0], RZ ;  /* 0x0013d0ff1d007388 */ /* 0x0001e80000000c00 */
[----:B------:R-:W-:-:S05]  /*2a60*/  FMUL R4, R4, 0.03125 ;  /* 0x3d00000004047820 */ /* 0x000fca0000400000 */
[----:B------:R-:W-:Y:S02]  /*2a70*/  F2FP.F16.F32.PACK_AB R5, R4, R5 ;  /* 0x000000050405723e */ /* 0x000fe400000000ff */
[----:B------:R-:W-:-:S05]  /*2a80*/  PRMT R4, R9, 0x5410, R8 ;  /* 0x0000541009047816 */ /* 0x000fca0000000008 */
[----:B------:R0:W-:Y:S02]  /*2a90*/  STS.64 [R29+0x13c8], R4 ;  /* 0x0013c8041d007388 */ /* 0x0001e40000000a00 */
.L_x_46:
[----:B------:R-:W-:Y:S05]  /*2aa0*/  BSYNC.RECONVERGENT B0 ;  /* 0x0000000000007941 */ /* 0x000fea0003800200 */
.L_x_45:
[C---:B------:R-:W-:Y:S02]  /*2ab0*/  ISETP.GT.U32.AND P1, PT, R30.reuse, 0xff, PT ;  /* 0x000000ff1e00780c */ /* 0x040fe40003f24070 */
[----:B------:R-:W-:-:S11]  /*2ac0*/  ISETP.GT.U32.AND P2, PT, R30, 0x1f, PT ;  /* 0x0000001f1e00780c */ /* 0x000fd60003f44070 */
[----:B0-----:R-:W-:Y:S02]  /*2ad0*/  @!P1 SHF.L.U32 R5, R30, 0x1, RZ ;  /* 0x000000011e059819 */ /* 0x001fe400000006ff */
[C---:B----4-:R-:W-:Y:S02]  /*2ae0*/  @!P1 LOP3.LUT R4, R32.reuse, 0x7e0, RZ, 0xc0, !PT ;  /* 0x000007e020049812 */ /* 0x050fe400078ec0ff */
[----:B------:R-:W-:Y:S02]  /*2af0*/  @!P1 LOP3.LUT R32, R32, 0x1e, RZ, 0xc0, !PT ;  /* 0x0000001e20209812 */ /* 0x000fe400078ec0ff */
[----:B------:R-:W0:Y:S02]  /*2b00*/  @!P1 LDC.U16 R5, c[0x3][R5] ;  /* 0x00c0000005059b82 */ /* 0x000e240000000400 */
[----:B------:R-:W-:-:S05]  /*2b10*/  @!P1 IADD3 R4, PT, PT, R32, R31, R4 ;  /* 0x0000001f20049210 */ /* 0x000fca0007ffe004 */
[----:B0-----:R0:W-:Y:S01]  /*2b20*/  @!P1 STS.U16 [R4+0x1bc0], R5 ;  /* 0x001bc00504009388 */ /* 0x0011e20000000400 */
[----:B------:R-:W-:Y:S06]  /*2b30*/  BAR.SYNC.DEFER_BLOCKING 0x0 ;  /* 0x0000000000007b1d */ /* 0x000fec0000010000 */
[----:B------:R-:W-:Y:S05]  /*2b40*/  @P2 BRA `(.L_x_51) ;  /* 0x0000000000782947 */ /* 0x000fea0003800000 */
[----:B------:R-:W0:Y:S01]  /*2b50*/  S2R R12, SR_LANEID ;  /* 0x00000000000c7919 */ /* 0x000e220000000000 */
[----:B------:R-:W-:Y:S05]  /*2b60*/  WARPSYNC.ALL ;  /* 0x0000000000007948 */ /* 0x000fea0003800000 */
[--C-:B0-----:R-:W-:Y:S02]  /*2b70*/  SHF.R.U32.HI R4, RZ, 0x3, R12.reuse ;  /* 0x00000003ff047819 */ /* 0x101fe4000001160c */
[----:B------:R-:W-:Y:S02]  /*2b80*/  SHF.R.U32.HI R6, RZ, 0x4, R12 ;  /* 0x00000004ff067819 */ /* 0x000fe4000001160c */
[----:B------:R-:W-:-:S02]  /*2b90*/  LOP3.LUT R5, R12, 0x7, RZ, 0xc0, !PT ;  /* 0x000000070c057812 */ /* 0x000fc400078ec0ff */
[C---:B------:R-:W-:Y:S02]  /*2ba0*/  SHF.L.U32 R8, R4.reuse, 0x3, RZ ;  /* 0x0000000304087819 */ /* 0x040fe400000006ff */
[----:B------:R-:W-:Y:S02]  /*2bb0*/  SHF.L.U32 R9, R4, 0x3, RZ ;  /* 0x0000000304097819 */ /* 0x000fe400000006ff */
[----:B------:R-:W-:Y:S02]  /*2bc0*/  SHF.L.U32 R4, R6, 0x3, RZ ;  /* 0x0000000306047819 */ /* 0x000fe400000006ff */
[----:B------:R-:W-:Y:S02]  /*2bd0*/  LOP3.LUT R7, R8, 0x8, R5, 0xe2, !PT ;  /* 0x0000000808077812 */ /* 0x000fe400078ee205 */
[----:B------:R-:W-:Y:S02]  /*2be0*/  LEA R6, R6, R5, 0x3 ;  /* 0x0000000506067211 */ /* 0x000fe400078e18ff */
[----:B------:R-:W-:-:S02]  /*2bf0*/  LOP3.LUT R5, R9, 0x8, RZ, 0xe2, !PT ;  /* 0x0000000809057812 */ /* 0x000fc400078ee2ff */
[----:B------:R-:W-:Y:S02]  /*2c00*/  LEA R7, R7, R4, 0x4 ;  /* 0x0000000407077211 */ /* 0x000fe400078e20ff */
[C---:B------:R-:W-:Y:S02]  /*2c10*/  IADD3 R4, PT, PT, R31.reuse, 0x13c0, RZ ;  /* 0x000013c01f047810 */ /* 0x040fe40007ffe0ff */
[----:B------:R-:W-:Y:S02]  /*2c20*/  LEA R6, R6, R5, 0x4 ;  /* 0x0000000506067211 */ /* 0x000fe400078e20ff */
[----:B------:R-:W-:Y:S02]  /*2c30*/  IADD3 R5, PT, PT, R31, 0x1bc0, RZ ;  /* 0x00001bc01f057810 */ /* 0x000fe40007ffe0ff */
[----:B------:R-:W-:Y:S02]  /*2c40*/  LEA R10, R7, R4, 0x1 ;  /* 0x00000004070a7211 */ /* 0x000fe400078e08ff */
[----:B-1----:R-:W-:-:S02]  /*2c50*/  LEA R13, R6, R5, 0x1 ;  /* 0x00000005060d7211 */ /* 0x002fc400078e08ff */
[----:B------:R-:W-:Y:S02]  /*2c60*/  IADD3 R31, PT, PT, R31, 0x17c0, RZ ;  /* 0x000017c01f1f7810 */ /* 0x000fe40007ffe0ff */
[----:B------:R-:W-:Y:S04]  /*2c70*/  LDSM.16.M88.4 R8, [R10] ;  /* 0x000000000a08783b */ /* 0x000fe80000000200 */
[----:B------:R-:W0:Y:S02]  /*2c80*/  LDSM.16.M88.4 R4, [R13] ;  /* 0x000000000d04783b */ /* 0x000e240000000200 */
[C---:B0-----:R-:W-:Y:S08]  /*2c90*/  HMMA.16816.F16 R4, R8.reuse, R4, RZ ;  /* 0x000000040804723c */ /* 0x041ff000000008ff */
[----:B------:R-:W-:Y:S01]  /*2ca0*/  HMMA.16816.F16 R6, R8, R6, RZ ;  /* 0x000000060806723c */ /* 0x000fe200000008ff */
[----:B------:R-:W-:-:S02]  /*2cb0*/  SHF.R.U32.HI R8, RZ, 0x2, R12 ;  /* 0x00000002ff087819 */ /* 0x000fc4000001160c */
[----:B------:R-:W-:-:S04]  /*2cc0*/  LOP3.LUT R9, R12, 0x3, RZ, 0xc0, !PT ;  /* 0x000000030c097812 */ /* 0x000fc800078ec0ff */
[----:B------:R-:W-:-:S04]  /*2cd0*/  LEA R8, R8, R9, 0x3 ;  /* 0x0000000908087211 */ /* 0x000fc800078e18ff */
[----:B------:R-:W-:-:S05]  /*2ce0*/  LEA R8, R8, R31, 0x2 ;  /* 0x0000001f08087211 */ /* 0x000fca00078e10ff */
[----:B------:R4:W-:Y:S04]  /*2cf0*/  STS [R8], R4 ;  /* 0x0000000408007388 */ /* 0x0009e80000000800 */
[----:B------:R4:W-:Y:S04]  /*2d00*/  STS [R8+0x100], R5 ;  /* 0x0001000508007388 */ /* 0x0009e80000000800 */
[----:B------:R4:W-:Y:S04]  /*2d10*/  STS [R8+0x10], R6 ;  /* 0x0000100608007388 */ /* 0x0009e80000000800 */
[----:B------:R4:W-:Y:S02]  /*2d20*/  STS [R8+0x110], R7 ;  /* 0x0001100708007388 */ /* 0x0009e40000000800 */
.L_x_51:
[----:B------:R-:W-:Y:S05]  /*2d30*/  WARPSYNC.ALL ;  /* 0x0000000000007948 */ /* 0x000fea0003800000 */
[----:B------:R-:W-:Y:S06]  /*2d40*/  BAR.SYNC.DEFER_BLOCKING 0x0 ;  /* 0x0000000000007b1d */ /* 0x000fec0000010000 */
[----:B------:R-:W-:Y:S04]  /*2d50*/  BSSY.RECONVERGENT B0, `(.L_x_52) ;  /* 0x00002be000007945 */ /* 0x000fe80003800200 */
[----:B------:R-:W-:Y:S05]  /*2d60*/  @P2 BRA `(.L_x_53) ;  /* 0x0000002800f02947 */ /* 0x000fea0003800000 */
[----:B------:R-:W0:Y:S01]  /*2d70*/  LDS.U16 R29, [R29+0x17c0] ;  /* 0x0017c0001d1d7984 */ /* 0x000e220000000400 */
[----:B----4-:R-:W-:Y:S01]  /*2d80*/  MOV R6, 0x41100000 ;  /* 0x4110000000067802 */ /* 0x010fe20000000f00 */
[----:B------:R-:W-:Y:S01]  /*2d90*/  BSSY.RECONVERGENT B3, `(.L_x_54) ;  /* 0x0000013000037945 */ /* 0x000fe20003800200 */
[----:B------:R-:W-:Y:S01]  /*2da0*/  MOV R9, RZ ;  /* 0x000000ff00097202 */ /* 0x000fe20000000f00 */
[----:B0-----:R-:W-:-:S05]  /*2db0*/  HADD2.F32 R4, -RZ, R29.H0_H0 ;  /* 0x2000001dff047230 */ /* 0x001fca0000004100 */
[----:B------:R-:W-:-:S04]  /*2dc0*/  FMUL R5, R4, R4 ;  /* 0x0000000404057220 */ /* 0x000fc80000400000 */
[C---:B------:R-:W-:Y:S01]  /*2dd0*/  FFMA R11, R5.reuse, R6, 27 ;  /* 0x41d80000050b7423 */ /* 0x040fe20000000006 */
[----:B------:R-:W-:-:S03]  /*2de0*/  FADD R5, R5, 27 ;  /* 0x41d8000005057421 */ /* 0x000fc60000000000 */
[----:B------:R-:W0:Y:S01]  /*2df0*/  MUFU.RCP R6, R11 ;  /* 0x0000000b00067308 */ /* 0x000e220000001000 */
[----:B------:R-:W-:-:S07]  /*2e00*/  FMUL R4, R4, R5 ;  /* 0x0000000504047220 */ /* 0x000fce0000400000 */
[----:B------:R-:W4:Y:S01]  /*2e10*/  FCHK P1, R4, R11 ;  /* 0x0000000b04007302 */ /* 0x000f220000020000 */
[----:B0-----:R-:W-:-:S04]  /*2e20*/  FFMA R7, -R11, R6, 1 ;  /* 0x3f8000000b077423 */ /* 0x001fc80000000106 */
[----:B------:R-:W-:-:S04]  /*2e30*/  FFMA R7, R6, R7, R6 ;  /* 0x0000000706077223 */ /* 0x000fc80000000006 */
[----:B--2---:R-:W-:-:S04]  /*2e40*/  FFMA R16, R4, R7, RZ ;  /* 0x0000000704107223 */ /* 0x004fc800000000ff */
[----:B------:R-:W-:-:S04]  /*2e50*/  FFMA R5, -R11, R16, R4 ;  /* 0x000000100b057223 */ /* 0x000fc80000000104 */
[----:B------:R-:W-:Y:S01]  /*2e60*/  FFMA R16, R7, R5, R16 ;  /* 0x0000000507107223 */ /* 0x000fe20000000010 */
[----:B----4-:R-:W-:Y:S06]  /*2e70*/  @!P1 BRA `(.L_x_55) ;  /* 0x0000000000109947 */ /* 0x010fec0003800000 */
[----:B------:R-:W-:Y:S02]  /*2e80*/  MOV R5, R11 ;  /* 0x0000000b00057202 */ /* 0x000fe40000000f00 */
[----:B------:R-:W-:-:S07]  /*2e90*/  MOV R6, 0x2eb0 ;  /* 0x00002eb000067802 */ /* 0x000fce0000000f00 */
[----:B-1-3--:R-:W-:Y:S05]  /*2ea0*/  CALL.REL.NOINC `($__internal_2_$__cuda_sm3x_div_rn_noftz_f32_slowpath) ;  /* 0x0000004c00187944 */ /* 0x00afea0003c00000 */
[----:B------:R-:W-:-:S07]  /*2eb0*/  MOV R16, R7 ;  /* 0x0000000700107202 */ /* 0x000fce0000000f00 */
.L_x_55:
[----:B------:R-:W-:Y:S05]  /*2ec0*/  BSYNC.RECONVERGENT B3 ;  /* 0x0000000000037941 */ /* 0x000fea0003800200 */
.L_x_54:
[C---:B------:R-:W-:Y:S01]  /*2ed0*/  ISETP.NE.AND P1, PT, R30.reuse, RZ, PT ;  /* 0x000000ff1e00720c */ /* 0x040fe20003f25270 */
[----:B------:R-:W-:Y:S01]  /*2ee0*/  BSSY.RECONVERGENT B1, `(.L_x_56) ;  /* 0x0000012000017945 */ /* 0x000fe20003800200 */
[C---:B------:R-:W-:Y:S02]  /*2ef0*/  ISETP.NE.AND P6, PT, R30.reuse, 0x1, PT ;  /* 0x000000011e00780c */ /* 0x040fe40003fc5270 */
[C---:B------:R-:W-:Y:S02]  /*2f00*/  ISETP.NE.AND P5, PT, R30.reuse, 0x2, PT ;  /* 0x000000021e00780c */ /* 0x040fe40003fa5270 */
[C---:B------:R-:W-:Y:S02]  /*2f10*/  ISETP.NE.AND P4, PT, R30.reuse, 0x3, PT ;  /* 0x000000031e00780c */ /* 0x040fe40003f85270 */
[C---:B------:R-:W-:Y:S02]  /*2f20*/  ISETP.NE.AND P3, PT, R30.reuse, 0x4, PT ;  /* 0x000000041e00780c */ /* 0x040fe40003f65270 */
[----:B------:R-:W-:-:S02]  /*2f30*/  ISETP.NE.AND P2, PT, R30, 0x5, PT ;  /* 0x000000051e00780c */ /* 0x000fc40003f45270 */
[----:B------:R-:W-:Y:S01]  /*2f40*/  MOV R4, RZ ;  /* 0x000000ff00047202 */ /* 0x000fe20000000f00 */
[----:B------:R-:W-:Y:S10]  /*2f50*/  @!P1 BRA `(.L_x_57) ;  /* 0x0000000000289947 */ /* 0x000ff40003800000 */
[----:B------:R-:W0:Y:S02]  /*2f60*/  LDS.U16 R5, [R0+0x800] ;  /* 0x0008000000057984 */ /* 0x000e240000000400 */
[----:B0-----:R-:W-:-:S05]  /*2f70*/  HADD2.F32 R5, -RZ, R5.H0_H0 ;  /* 0x20000005ff057230 */ /* 0x001fca0000004100 */
[----:B------:R-:W-:-:S13]  /*2f80*/  FSETP.GT.AND P1, PT, R5, 0.10000000149011611938, PT ;  /* 0x3dcccccd0500780b */ /* 0x000fda0003f24000 */
[----:B------:R-:W0:Y:S01]  /*2f90*/  @P1 S2R R6, SR_CgaCtaId ;  /* 0x0000000000061919 */ /* 0x000e220000008800 */
[----:B------:R-:W-:Y:S02]  /*2fa0*/  @P1 MOV R5, 0x400 ;  /* 0x0000040000051802 */ /* 0x000fe40000000f00 */
[----:B------:R-:W-:Y:S02]  /*2fb0*/  @P1 MOV R4, 0x1 ;  /* 0x0000000100041802 */ /* 0x000fe40000000f00 */
[----:B0-----:R-:W-:-:S05]  /*2fc0*/  @P1 LEA R6, R6, R5, 0x18 ;  /* 0x0000000506061211 */ /* 0x001fca00078ec0ff */
[----:B------:R-:W0:Y:S02]  /*2fd0*/  @P1 LDS.U16 R5, [R6+0x1180] ;  /* 0x0011800006051984 */ /* 0x000e240000000400 */
[----:B0-----:R-:W-:-:S05]  /*2fe0*/  @P1 HADD2.F32 R5, -RZ, R5.H0_H0 ;  /* 0x20000005ff051230 */ /* 0x001fca0000004100 */
[----:B------:R-:W-:-:S07]  /*2ff0*/  @P1 FADD R9, RZ, R5 ;  /* 0x00000005ff091221 */ /* 0x000fce0000000000 */
.L_x_57:
[----:B------:R-:W-:Y:S05]  /*3000*/  BSYNC.RECONVERGENT B1 ;  /* 0x0000000000017941 */ /* 0x000fea0003800200 */
.L_x_56:
[----:B------:R-:W-:Y:S01]  /*3010*/  BSSY.RECONVERGENT B1, `(.L_x_58) ;  /* 0x000000d000017945 */ /* 0x000fe20003800200 */
[----:B------:R-:W-:-:S03]  /*3020*/  ISETP.NE.AND P1, PT, R30, 0x6, PT ;  /* 0x000000061e00780c */ /* 0x000fc60003f25270 */
[----:B------:R-:W-:Y:S10]  /*3030*/  @!P6 BRA `(.L_x_59) ;  /* 0x000000000028e947 */ /* 0x000ff40003800000 */
[----:B------:R-:W0:Y:S02]  /*3040*/  LDS.U16 R5, [R0+0x802] ;  /* 0x0008020000057984 */ /* 0x000e240000000400 */
[----:B0-----:R-:W-:-:S05]  /*3050*/  HADD2.F32 R5, -RZ, R5.H0_H0 ;  /* 0x20000005ff057230 */ /* 0x001fca0000004100 */
[----:B------:R-:W-:-:S13]  /*3060*/  FSETP.GT.AND P6, PT, R5, 0.10000000149011611938, PT ;  /* 0x3dcccccd0500780b */ /* 0x000fda0003fc4000 */
[----:B------:R-:W0:Y:S01]  /*3070*/  @P6 S2R R6, SR_CgaCtaId ;  /* 0x0000000000066919 */ /* 0x000e220000008800 */
[----:B------:R-:W-:Y:S02]  /*3080*/  @P6 MOV R5, 0x400 ;  /* 0x0000040000056802 */ /* 0x000fe40000000f00 */
[----:B------:R-:W-:Y:S02]  /*3090*/  @P6 IADD3 R4, PT, PT, R4, 0x1, RZ ;  /* 0x0000000104046810 */ /* 0x000fe40007ffe0ff */
[----:B0-----:R-:W-:-:S06]  /*30a0*/  @P6 LEA R5, R6, R5, 0x18 ;  /* 0x0000000506056211 */ /* 0x001fcc00078ec0ff */
[----:B------:R-:W0:Y:S02]  /*30b0*/  @P6 LDS.U16 R5, [R5+0x1182] ;  /* 0x0011820005056984 */ /* 0x000e240000000400 */
[----:B0-----:R-:W-:-:S05]  /*30c0*/  @P6 HADD2.F32 R6, -RZ, R5.H0_H0 ;  /* 0x20000005ff066230 */ /* 0x001fca0000004100 */
[----:B------:R-:W-:-:S07]  /*30d0*/  @P6 FADD R9, R9, R6 ;  /* 0x0000000609096221 */ /* 0x000fce0000000000 */
.L_x_59:
[----:B------:R-:W-:Y:S05]  /*30e0*/  BSYNC.RECONVERGENT B1 ;  /* 0x0000000000017941 */ /* 0x000fea0003800200 */
.L_x_58:
        /* <DEDUP_REMOVED lines=13> */
.L_x_61:
[----:B------:R-:W-:Y:S05]  /*31c0*/  BSYNC.RECONVERGENT B1 ;  /* 0x0000000000017941 */ /* 0x000fea0003800200 */
.L_x_60:
        /* <DEDUP_REMOVED lines=13> */
.L_x_63:
[----:B------:R-:W-:Y:S05]  /*32a0*/  BSYNC.RECONVERGENT B1 ;  /* 0x0000000000017941 */ /* 0x000fea0003800200 */
.L_x_62:
        /* <DEDUP_REMOVED lines=13> */
.L_x_65:
[----:B------:R-:W-:Y:S05]  /*3380*/  BSYNC.RECONVERGENT B1 ;  /* 0x0000000000017941 */ /* 0x000fea0003800200 */
.L_x_64:
        /* <DEDUP_REMOVED lines=13> */
.L_x_67:
[----:B------:R-:W-:Y:S05]  /*3460*/  BSYNC.RECONVERGENT B1 ;  /* 0x0000000000017941 */ /* 0x000fea0003800200 */
.L_x_66:
        /* <DEDUP_REMOVED lines=13> */
.L_x_69:
[----:B------:R-:W-:Y:S05]  /*3540*/  BSYNC.RECONVERGENT B1 ;  /* 0x0000000000017941 */ /* 0x000fea0003800200 */
.L_x_68:
        /* <DEDUP_REMOVED lines=13> */
.L_x_71:
[----:B------:R-:W-:Y:S05]  /*3620*/  BSYNC.RECONVERGENT B1 ;  /* 0x0000000000017941 */ /* 0x000fea0003800200 */
.L_x_70:
        /* <DEDUP_REMOVED lines=13> */
.L_x_73:
[----:B------:R-:W-:Y:S05]  /*3700*/  BSYNC.RECONVERGENT B1 ;  /* 0x0000000000017941 */ /* 0x000fea0003800200 */
.L_x_72:
        /* <DEDUP_REMOVED lines=13> */
.L_x_75:
[----:B------:R-:W-:Y:S05]  /*37e0*/  BSYNC.RECONVERGENT B1 ;  /* 0x0000000000017941 */ /* 0x000fea0003800200 */
.L_x_74:
        /* <DEDUP_REMOVED lines=13> */
.L_x_77:
[----:B------:R-:W-:Y:S05]  /*38c0*/  BSYNC.RECONVERGENT B1 ;  /* 0x0000000000017941 */ /* 0x000fea0003800200 */
.L_x_76:
        /* <DEDUP_REMOVED lines=13> */
.L_x_79:
[----:B------:R-:W-:Y:S05]  /*39a0*/  BSYNC.RECONVERGENT B1 ;  /* 0x0000000000017941 */ /* 0x000fea0003800200 */
.L_x_78:
        /* <DEDUP_REMOVED lines=13> */
.L_x_81:
[----:B------:R-:W-:Y:S05]  /*3a80*/  BSYNC.RECONVERGENT B1 ;  /* 0x0000000000017941 */ /* 0x000fea0003800200 */
.L_x_80:
        /* <DEDUP_REMOVED lines=13> */
.L_x_83:
[----:B------:R-:W-:Y:S05]  /*3b60*/  BSYNC.RECONVERGENT B1 ;  /* 0x0000000000017941 */ /* 0x000fea0003800200 */
.L_x_82:
        /* <DEDUP_REMOVED lines=13> */
.L_x_85:
[----:B------:R-:W-:Y:S05]  /*3c40*/  BSYNC.RECONVERGENT B1 ;  /* 0x0000000000017941 */ /* 0x000fea0003800200 */
.L_x_84:
        /* <DEDUP_REMOVED lines=13> */
.L_x_87:
[----:B------:R-:W-:Y:S05]  /*3d20*/  BSYNC.RECONVERGENT B1 ;  /* 0x0000000000017941 */ /* 0x000fea0003800200 */
.L_x_86:
        /* <DEDUP_REMOVED lines=13> */
.L_x_89:
[----:B------:R-:W-:Y:S05]  /*3e00*/  BSYNC.RECONVERGENT B1 ;  /* 0x0000000000017941 */ /* 0x000fea0003800200 */
.L_x_88:
        /* <DEDUP_REMOVED lines=13> */
.L_x_91:
[----:B------:R-:W-:Y:S05]  /*3ee0*/  BSYNC.RECONVERGENT B1 ;  /* 0x0000000000017941 */ /* 0x000fea0003800200 */
.L_x_90:
        /* <DEDUP_REMOVED lines=13> */
.L_x_93:
[----:B------:R-:W-:Y:S05]  /*3fc0*/  BSYNC.RECONVERGENT B1 ;  /* 0x0000000000017941 */ /* 0x000fea0003800200 */
.L_x_92:
        /* <DEDUP_REMOVED lines=13> */
.L_x_95:
[----:B------:R-:W-:Y:S05]  /*40a0*/  BSYNC.RECONVERGENT B1 ;  /* 0x0000000000017941 */ /* 0x000fea0003800200 */
.L_x_94:
        /* <DEDUP_REMOVED lines=13> */
.L_x_97:
[----:B------:R-:W-:Y:S05]  /*4180*/  BSYNC.RECONVERGENT B1 ;  /* 0x0000000000017941 */ /* 0x000fea0003800200 */
.L_x_96:
        /* <DEDUP_REMOVED lines=13> */
.L_x_99:
[----:B------:R-:W-:Y:S05]  /*4260*/  BSYNC.RECONVERGENT B1 ;  /* 0x0000000000017941 */ /* 0x000fea0003800200 */
.L_x_98:
        /* <DEDUP_REMOVED lines=13> */
.L_x_101:
[----:B------:R-:W-:Y:S05]  /*4340*/  BSYNC.RECONVERGENT B1 ;  /* 0x0000000000017941 */ /* 0x000fea0003800200 */
.L_x_100:
        /* <DEDUP_REMOVED lines=13> */
.L_x_103:
[----:B------:R-:W-:Y:S05]  /*4420*/  BSYNC.RECONVERGENT B1 ;  /* 0x0000000000017941 */ /* 0x000fea0003800200 */
.L_x_102:
        /* <DEDUP_REMOVED lines=13> */
.L_x_105:
[----:B------:R-:W-:Y:S05]  /*4500*/  BSYNC.RECONVERGENT B1 ;  /* 0x0000000000017941 */ /* 0x000fea0003800200 */
.L_x_104:
        /* <DEDUP_REMOVED lines=13> */
.L_x_107:
[----:B------:R-:W-:Y:S05]  /*45e0*/  BSYNC.RECONVERGENT B1 ;  /* 0x0000000000017941 */ /* 0x000fea0003800200 */
.L_x_106:
        /* <DEDUP_REMOVED lines=13> */
.L_x_109:
[----:B------:R-:W-:Y:S05]  /*46c0*/  BSYNC.RECONVERGENT B1 ;  /* 0x0000000000017941 */ /* 0x000fea0003800200 */
.L_x_108:
[----:B------:R-:W-:Y:S04]  /*46d0*/  BSSY.RECONVERGENT B1, `(.L_x_110) ;  /* 0x000000c000017945 */ /* 0x000fe80003800200 */
[----:B------:R-:W-:Y:S05]  /*46e0*/  @!P4 BRA `(.L_x_111) ;  /* 0x000000000028c947 */ /* 0x000fea0003800000 */
        /* <DEDUP_REMOVED lines=10> */
.L_x_111:
[----:B------:R-:W-:Y:S05]  /*4790*/  BSYNC.RECONVERGENT B1 ;  /* 0x0000000000017941 */ /* 0x000fea0003800200 */
.L_x_110:
        /* <DEDUP_REMOVED lines=12> */
.L_x_113:
[----:B------:R-:W-:Y:S05]  /*4860*/  BSYNC.RECONVERGENT B1 ;  /* 0x0000000000017941 */ /* 0x000fea0003800200 */
.L_x_112:
        /* <DEDUP_REMOVED lines=12> */
.L_x_115:
[----:B------:R-:W-:Y:S05]  /*4930*/  BSYNC.RECONVERGENT B1 ;  /* 0x0000000000017941 */ /* 0x000fea0003800200 */
.L_x_114:
        /* <DEDUP_REMOVED lines=12> */
.L_x_117:
[----:B------:R-:W-:Y:S05]  /*4a00*/  BSYNC.RECONVERGENT B1 ;  /* 0x0000000000017941 */ /* 0x000fea0003800200 */
.L_x_116:
        /* <DEDUP_REMOVED lines=12> */
.L_x_119:
[----:B------:R-:W-:Y:S05]  /*4ad0*/  BSYNC.RECONVERGENT B1 ;  /* 0x0000000000017941 */ /* 0x000fea0003800200 */
.L_x_118:
[----:B------:R-:W-:Y:S01]  /*4ae0*/  ISETP.NE.AND P1, PT, R4, RZ, PT ;  /* 0x000000ff0400720c */ /* 0x000fe20003f25270 */
[----:B------:R-:W-:Y:S01]  /*4af0*/  BSSY.RECONVERGENT B3, `(.L_x_120) ;  /* 0x000002b000037945 */ /* 0x000fe20003800200 */
[----:B------:R-:W-:-:S11]  /*4b00*/  F2FP.F16.F32.PACK_AB R16, RZ, R16 ;  /* 0x00000010ff10723e */ /* 0x000fd600000000ff */
[----:B------:R-:W-:Y:S05]  /*4b10*/  @!P1 BRA `(.L_x_121) ;  /* 0x00000000009c9947 */ /* 0x000fea0003800000 */
[----:B------:R-:W-:Y:S01]  /*4b20*/  I2FP.F32.U32 R8, R4 ;  /* 0x0000000400087245 */ /* 0x000fe20000201000 */
[----:B------:R-:W-:Y:S03]  /*4b30*/  BSSY.RECONVERGENT B4, `(.L_x_122) ;  /* 0x000000e000047945 */ /* 0x000fe60003800200 */
[----:B------:R-:W0:Y:S08]  /*4b40*/  MUFU.RCP R4, R8 ;  /* 0x0000000800047308 */ /* 0x000e300000001000 */
[----:B------:R-:W2:Y:S01]  /*4b50*/  FCHK P1, R9, R8 ;  /* 0x0000000809007302 */ /* 0x000ea20000020000 */
[----:B0-----:R-:W-:-:S04]  /*4b60*/  FFMA R5, -R8, R4, 1 ;  /* 0x3f80000008057423 */ /* 0x001fc80000000104 */
[----:B------:R-:W-:-:S04]  /*4b70*/  FFMA R4, R4, R5, R4 ;  /* 0x0000000504047223 */ /* 0x000fc80000000004 */
[----:B------:R-:W-:-:S04]  /*4b80*/  FFMA R5, R4, R9, RZ ;  /* 0x0000000904057223 */ /* 0x000fc800000000ff */
[----:B------:R-:W-:-:S04]  /*4b90*/  FFMA R6, -R8, R5, R9 ;  /* 0x0000000508067223 */ /* 0x000fc80000000109 */
[----:B------:R-:W-:Y:S01]  /*4ba0*/  FFMA R4, R4, R6, R5 ;  /* 0x0000000604047223 */ /* 0x000fe20000000005 */
[----:B--2---:R-:W-:Y:S06]  /*4bb0*/  @!P1 BRA `(.L_x_123) ;  /* 0x0000000000149947 */ /* 0x004fec0003800000 */
[----:B------:R-:W-:Y:S02]  /*4bc0*/  MOV R4, R9 ;  /* 0x0000000900047202 */ /* 0x000fe40000000f00 */
[----:B------:R-:W-:Y:S02]  /*4bd0*/  MOV R5, R8 ;  /* 0x0000000800057202 */ /* 0x000fe40000000f00 */
[----:B------:R-:W-:-:S07]  /*4be0*/  MOV R6, 0x4c00 ;  /* 0x00004c0000067802 */ /* 0x000fce0000000f00 */
[----:B-1-3--:R-:W-:Y:S05]  /*4bf0*/  CALL.REL.NOINC `($__internal_2_$__cuda_sm3x_div_rn_noftz_f32_slowpath) ;  /* 0x0000002c00c47944 */ /* 0x00afea0003c00000 */
[----:B------:R-:W-:-:S07]  /*4c00*/  MOV R4, R7 ;  /* 0x0000000700047202 */ /* 0x000fce0000000f00 */
.L_x_123:
[----:B------:R-:W-:Y:S05]  /*4c10*/  BSYNC.RECONVERGENT B4 ;  /* 0x0000000000047941 */ /* 0x000fea0003800200 */
.L_x_122:
[----:B------:R-:W-:Y:S01]  /*4c20*/  F2FP.F16.F32.PACK_AB R4, RZ, R4 ;  /* 0x00000004ff04723e */ /* 0x000fe200000000ff */
[----:B------:R-:W-:Y:S01]  /*4c30*/  BSSY.RECONVERGENT B4, `(.L_x_124) ;  /* 0x0000013000047945 */ /* 0x000fe20003800200 */
[----:B------:R-:W-:-:S03]  /*4c40*/  MOV R6, 0x41100000 ;  /* 0x4110000000067802 */ /* 0x000fc60000000f00 */
[----:B------:R-:W-:-:S05]  /*4c50*/  HADD2.F32 R4, -RZ, R4.H0_H0 ;  /* 0x20000004ff047230 */ /* 0x000fca0000004100 */
[----:B------:R-:W-:-:S04]  /*4c60*/  FMUL R5, R4, R4 ;  /* 0x0000000404057220 */ /* 0x000fc80000400000 */
[C---:B------:R-:W-:Y:S01]  /*4c70*/  FFMA R9, R5.reuse, R6, 27 ;  /* 0x41d8000005097423 */ /* 0x040fe20000000006 */
[----:B------:R-:W-:-:S03]  /*4c80*/  FADD R5, R5, 27 ;  /* 0x41d8000005057421 */ /* 0x000fc60000000000 */
[----:B------:R-:W0:Y:S01]  /*4c90*/  MUFU.RCP R6, R9 ;  /* 0x0000000900067308 */ /* 0x000e220000001000 */
[----:B------:R-:W-:-:S07]  /*4ca0*/  FMUL R4, R4, R5 ;  /* 0x0000000504047220 */ /* 0x000fce0000400000 */
        /* <DEDUP_REMOVED lines=8> */
[----:B------:R-:W-:-:S07]  /*4d30*/  MOV R6, 0x4d50 ;  /* 0x00004d5000067802 */ /* 0x000fce0000000f00 */
[----:B-1-3--:R-:W-:Y:S05]  /*4d40*/  CALL.REL.NOINC `($__internal_2_$__cuda_sm3x_div_rn_noftz_f32_slowpath) ;  /* 0x0000002c00707944 */ /* 0x00afea0003c00000 */
[----:B------:R-:W-:-:S07]  /*4d50*/  MOV R17, R7 ;  /* 0x0000000700117202 */ /* 0x000fce0000000f00 */
.L_x_125:
[----:B------:R-:W-:Y:S05]  /*4d60*/  BSYNC.RECONVERGENT B4 ;  /* 0x0000000000047941 */ /* 0x000fea0003800200 */
.L_x_124:
[----:B------:R-:W-:Y:S01]  /*4d70*/  F2FP.F16.F32.PACK_AB R17, RZ, R17 ;  /* 0x00000011ff11723e */ /* 0x000fe200000000ff */
[----:B------:R-:W-:Y:S06]  /*4d80*/  BRA `(.L_x_126) ;  /* 0x0000000000047947 */ /* 0x000fec0003800000 */
.L_x_121:
[----:B------:R-:W-:-:S07]  /*4d90*/  PRMT R17, RZ, 0x7610, R17 ;  /* 0x00007610ff117816 */ /* 0x000fce0000000011 */
.L_x_126:
[----:B------:R-:W-:Y:S05]  /*4da0*/  BSYNC.RECONVERGENT B3 ;  /* 0x0000000000037941 */ /* 0x000fea0003800200 */
.L_x_120:
[----:B------:R-:W0:Y:S01]  /*4db0*/  S2UR UR5, SR_CgaCtaId ;  /* 0x00000000000579c3 */ /* 0x000e220000008800 */
[----:B------:R-:W-:Y:S02]  /*4dc0*/  UMOV UR4, 0x400 ;  /* 0x0000040000047882 */ /* 0x000fe40000000000 */
[----:B0-----:R-:W-:-:S09]  /*4dd0*/  ULEA UR4, UR5, UR4, 0x18 ;  /* 0x0000000405047291 */ /* 0x001fd2000f8ec0ff */
[----:B-1----:R-:W0:Y:S04]  /*4de0*/  LDS.128 R12, [UR4+0x1180] ;  /* 0x00118004ff0c7984 */ /* 0x002e280008000c00 */
[----:B------:R-:W1:Y:S01]  /*4df0*/  LDS.128 R4, [UR4+0x1190] ;  /* 0x00119004ff047984 */ /* 0x000e620008000c00 */
[--C-:B0-----:R-:W-:Y:S02]  /*4e00*/  HADD2.F32 R8, -RZ, R12.reuse.H0_H0 ;  /* 0x2000000cff087230 */ /* 0x101fe40000004100 */
[----:B------:R-:W-:Y:S02]  /*4e10*/  HADD2.F32 R9, -RZ, R12.H1_H1 ;  /* 0x3000000cff097230 */ /* 0x000fe40000004100 */
[--C-:B------:R-:W-:Y:S02]  /*4e20*/  HADD2.F32 R11, -RZ, R13.reuse.H0_H0 ;  /* 0x2000000dff0b7230 */ /* 0x100fe40000004100 */
[----:B------:R-:W-:Y:S01]  /*4e30*/  FADD R8, RZ, R8 ;  /* 0x00000008ff087221 */ /* 0x000fe20000000000 */
[----:B------:R-:W-:-:S02]  /*4e40*/  HADD2.F32 R13, -RZ, R13.H1_H1 ;  /* 0x3000000dff0d7230 */ /* 0x000fc40000004100 */
[--C-:B------:R-:W-:Y:S02]  /*4e50*/  HADD2.F32 R19, -RZ, R15.reuse.H0_H0 ;  /* 0x2000000fff137230 */ /* 0x100fe40000004100 */
[----:B------:R-:W-:Y:S01]  /*4e60*/  FADD R8, R8, R9 ;  /* 0x0000000908087221 */ /* 0x000fe20000000000 */
[----:B------:R-:W-:Y:S02]  /*4e70*/  HADD2.F32 R9, -RZ, R14.H0_H0 ;  /* 0x2000000eff097230 */ /* 0x000fe40000004100 */
[----:B------:R-:W-:Y:S02]  /*4e80*/  HADD2.F32 R15, -RZ, R15.H1_H1 ;  /* 0x3000000fff0f7230 */ /* 0x000fe40000004100 */
[----:B------:R-:W-:-:S04]  /*4e90*/  FADD R8, R8, R11 ;  /* 0x0000000b08087221 */ /* 0x000fc80000000000 */
[----:B------:R-:W-:Y:S01]  /*4ea0*/  FADD R8, R8, R13 ;  /* 0x0000000d08087221 */ /* 0x000fe20000000000 */
[----:B------:R-:W-:-:S03]  /*4eb0*/  HADD2.F32 R13, -RZ, R14.H1_H1 ;  /* 0x3000000eff0d7230 */ /* 0x000fc60000004100 */
[----:B------:R-:W-:Y:S02]  /*4ec0*/  FADD R12, R8, R9 ;  /* 0x00000009080c7221 */ /* 0x000fe40000000000 */
[----:B------:R-:W0:Y:S02]  /*4ed0*/  LDS.128 R8, [UR4+0x11a0] ;  /* 0x0011a004ff087984 */ /* 0x000e240008000c00 */
[----:B------:R-:W-:Y:S01]  /*4ee0*/  FADD R12, R12, R13 ;  /* 0x0000000d0c0c7221 */ /* 0x000fe20000000000 */
[----:B-1----:R-:W-:-:S03]  /*4ef0*/  HADD2.F32 R13, -RZ, R4.H0_H0 ;  /* 0x20000004ff0d7230 */ /* 0x002fc60000004100 */
[----:B------:R-:W-:Y:S01]  /*4f00*/  FADD R12, R12, R19 ;  /* 0x000000130c0c7221 */ /* 0x000fe20000000000 */
[----:B------:R-:W-:-:S03]  /*4f10*/  HADD2.F32 R19, -RZ, R6.H1_H1 ;  /* 0x30000006ff137230 */ /* 0x000fc60000004100 */
[----:B------:R-:W-:Y:S01]  /*4f20*/  FADD R12, R12, R15 ;  /* 0x0000000f0c0c7221 */ /* 0x000fe20000000000 */
[----:B------:R-:W-:Y:S02]  /*4f30*/  HADD2.F32 R15, -RZ, R4.H1_H1 ;  /* 0x30000004ff0f7230 */ /* 0x000fe40000004100 */
[----:B------:R-:W-:Y:S02]  /*4f40*/  HADD2.F32 R4, -RZ, R6.H0_H0 ;  /* 0x20000006ff047230 */ /* 0x000fe40000004100 */
[----:B------:R-:W-:Y:S01]  /*4f50*/  FADD R12, R12, R13 ;  /* 0x0000000d0c0c7221 */ /* 0x000fe20000000000 */
[--C-:B------:R-:W-:Y:S01]  /*4f60*/  HADD2.F32 R13, -RZ, R5.reuse.H0_H0 ;  /* 0x20000005ff0d7230 */ /* 0x100fe20000004100 */
[----:B------:R-:W-:Y:S01]  /*4f70*/  MOV R6, 0x41100000 ;  /* 0x4110000000067802 */ /* 0x000fe20000000f00 */
[----:B------:R-:W-:Y:S02]  /*4f80*/  HADD2.F32 R5, -RZ, R5.H1_H1 ;  /* 0x30000005ff057230 */ /* 0x000fe40000004100 */
[----:B------:R-:W-:-:S04]  /*4f90*/  FADD R12, R12, R15 ;  /* 0x0000000f0c0c7221 */ /* 0x000fc80000000000 */
[----:B------:R-:W-:-:S04]  /*4fa0*/  FADD R12, R12, R13 ;  /* 0x0000000d0c0c7221 */ /* 0x000fc80000000000 */
[----:B------:R-:W-:Y:S02]  /*4fb0*/  FADD R5, R12, R5 ;  /* 0x000000050c057221 */ /* 0x000fe40000000000 */
[----:B------:R-:W1:Y:S02]  /*4fc0*/  LDS.128 R12, [UR4+0x11b0] ;  /* 0x0011b004ff0c7984 */ /* 0x000e640008000c00 */
[----:B------:R-:W-:Y:S01]  /*4fd0*/  FADD R4, R5, R4 ;  /* 0x0000000405047221 */ /* 0x000fe20000000000 */
[--C-:B------:R-:W-:Y:S02]  /*4fe0*/  HADD2.F32 R5, -RZ, R7.reuse.H0_H0 ;  /* 0x20000007ff057230 */ /* 0x100fe40000004100 */
[----:B------:R-:W-:Y:S02]  /*4ff0*/  HADD2.F32 R7, -RZ, R7.H1_H1 ;  /* 0x30000007ff077230 */ /* 0x000fe40000004100 */
[----:B------:R-:W-:-:S04]  /*5000*/  FADD R4, R4, R19 ;  /* 0x0000001304047221 */ /* 0x000fc80000000000 */
[----:B------:R-:W-:Y:S01]  /*5010*/  FADD R4, R4, R5 ;  /* 0x0000000504047221 */ /* 0x000fe20000000000 */
[----:B0-----:R-:W-:-:S03]  /*5020*/  HADD2.F32 R5, -RZ, R8.H0_H0 ;  /* 0x20000008ff057230 */ /* 0x001fc60000004100 */
[----:B------:R-:W-:Y:S01]  /*5030*/  FADD R4, R4, R7 ;  /* 0x0000000704047221 */ /* 0x000fe20000000000 */
[----:B------:R-:W-:-:S03]  /*5040*/  HADD2.F32 R7, -RZ, R8.H1_H1 ;  /* 0x30000008ff077230 */ /* 0x000fc60000004100 */
[----:B------:R-:W-:Y:S01]  /*5050*/  FADD R4, R4, R5 ;  /* 0x0000000504047221 */ /* 0x000fe20000000000 */
[--C-:B------:R-:W-:Y:S02]  /*5060*/  HADD2.F32 R5, -RZ, R9.reuse.H0_H0 ;  /* 0x20000009ff057230 */ /* 0x100fe40000004100 */
[----:B------:R-:W-:Y:S02]  /*5070*/  HADD2.F32 R9, -RZ, R9.H1_H1 ;  /* 0x30000009ff097230 */ /* 0x000fe40000004100 */
[----:B------:R-:W-:Y:S01]  /*5080*/  FADD R4, R4, R7 ;  /* 0x0000000704047221 */ /* 0x000fe20000000000 */
[----:B------:R-:W-:-:S03]  /*5090*/  HADD2.F32 R7, -RZ, R10.H1_H1 ;  /* 0x3000000aff077230 */ /* 0x000fc60000004100 */
[----:B------:R-:W-:Y:S01]  /*50a0*/  FADD R4, R4, R5 ;  /* 0x0000000504047221 */ /* 0x000fe20000000000 */
[----:B------:R-:W-:-:S03]  /*50b0*/  HADD2.F32 R5, -RZ, R10.H0_H0 ;  /* 0x2000000aff057230 */ /* 0x000fc60000004100 */
[----:B------:R-:W-:-:S04]  /*50c0*/  FADD R4, R4, R9 ;  /* 0x0000000904047221 */ /* 0x000fc80000000000 */
[----:B------:R-:W-:Y:S01]  /*50d0*/  FADD R4, R4, R5 ;  /* 0x0000000504047221 */ /* 0x000fe20000000000 */
[--C-:B------:R-:W-:Y:S02]  /*50e0*/  HADD2.F32 R5, -RZ, R11.reuse.H0_H0 ;  /* 0x2000000bff057230 */ /* 0x100fe40000004100 */
[----:B------:R-:W-:Y:S02]  /*50f0*/  HADD2.F32 R11, -RZ, R11.H1_H1 ;  /* 0x3000000bff0b7230 */ /* 0x000fe40000004100 */
[----:B------:R-:W-:Y:S01]  /*5100*/  FADD R4, R4, R7 ;  /* 0x0000000704047221 */ /* 0x000fe20000000000 */
[----:B-1----:R-:W-:-:S03]  /*5110*/  HADD2.F32 R7, -RZ, R12.H1_H1 ;  /* 0x3000000cff077230 */ /* 0x002fc60000004100 */
[----:B------:R-:W-:Y:S01]  /*5120*/  FADD R4, R4, R5 ;  /* 0x0000000504047221 */ /* 0x000fe20000000000 */
[----:B------:R-:W-:-:S03]  /*5130*/  HADD2.F32 R5, -RZ, R12.H0_H0 ;  /* 0x2000000cff057230 */ /* 0x000fc60000004100 */
[----:B------:R-:W-:-:S04]  /*5140*/  FADD R4, R4, R11 ;  /* 0x0000000b04047221 */ /* 0x000fc80000000000 */
        /* <DEDUP_REMOVED lines=11> */
[----:B------:R-:W-:-:S04]  /*5200*/  FADD R4, R4, R7 ;  /* 0x0000000704047221 */ /* 0x000fc80000000000 */
[----:B------:R-:W-:-:S04]  /*5210*/  FADD R4, R4, R5 ;  /* 0x0000000504047221 */ /* 0x000fc80000000000 */
[----:B------:R-:W-:-:S04]  /*5220*/  FADD R4, R4, R15 ;  /* 0x0000000f04047221 */ /* 0x000fc80000000000 */
[----:B------:R-:W-:-:S05]  /*5230*/  FMUL R4, R4, 0.03125 ;  /* 0x3d00000004047820 */ /* 0x000fca0000400000 */
[----:B------:R-:W-:-:S05]  /*5240*/  F2FP.F16.F32.PACK_AB R4, RZ, R4 ;  /* 0x00000004ff04723e */ /* 0x000fca00000000ff */
[----:B------:R-:W-:-:S05]  /*5250*/  HADD2.F32 R4, -RZ, R4.H0_H0 ;  /* 0x20000004ff047230 */ /* 0x000fca0000004100 */
[----:B------:R-:W-:-:S04]  /*5260*/  FMUL R5, R4, R4 ;  /* 0x0000000404057220 */ /* 0x000fc80000400000 */
[C---:B------:R-:W-:Y:S01]  /*5270*/  FFMA R7, R5.reuse, R6, 27 ;  /* 0x41d8000005077423 */ /* 0x040fe20000000006 */
[----:B------:R-:W-:-:S03]  /*5280*/  FADD R5, R5, 27 ;  /* 0x41d8000005057421 */ /* 0x000fc60000000000 */
[----:B------:R-:W0:Y:S01]  /*5290*/  MUFU.RCP R6, R7 ;  /* 0x0000000700067308 */ /* 0x000e220000001000 */
[----:B------:R-:W-:-:S07]  /*52a0*/  FMUL R4, R4, R5 ;  /* 0x0000000504047220 */ /* 0x000fce0000400000 */
        /* <DEDUP_REMOVED lines=11> */
.L_x_127:
[----:B------:R-:W-:Y:S01]  /*5360*/  HMUL2 R29, R29.H0_H0, 0.89990234375, 0.89990234375 ;  /* 0x3b333b331d1d7832 */ /* 0x000fe20000000800 */
[----:B------:R-:W-:Y:S01]  /*5370*/  MOV R9, 0x41100000 ;  /* 0x4110000000097802 */ /* 0x000fe20000000f00 */
[----:B------:R-:W-:Y:S01]  /*5380*/  BSSY.RECONVERGENT B3, `(.L_x_128) ;  /* 0x0000013000037945 */ /* 0x000fe20003800200 */
[----:B------:R-:W-:Y:S02]  /*5390*/  F2FP.F16.F32.PACK_AB R8, RZ, R8 ;  /* 0x00000008ff08723e */ /* 0x000fe400000000ff */
        /* <DEDUP_REMOVED lines=17> */
.L_x_129:
[----:B------:R-:W-:Y:S05]  /*54b0*/  BSYNC.RECONVERGENT B3 ;  /* 0x0000000000037941 */ /* 0x000fea0003800200 */
.L_x_128:
[----:B------:R-:W-:Y:S01]  /*54c0*/  HADD2.F32 R17, -RZ, R17.H0_H0 ;  /* 0x20000011ff117230 */ /* 0x000fe20000004100 */
[----:B------:R-:W-:Y:S01]  /*54d0*/  F2FP.F16.F32.PACK_AB R5, RZ, R5 ;  /* 0x00000005ff05723e */ /* 0x000fe200000000ff */
[----:B------:R-:W-:Y:S01]  /*54e0*/  HADD2.F32 R16, -RZ, R16.H0_H0 ;  /* 0x20000010ff107230 */ /* 0x000fe20000004100 */
[----:B------:R-:W-:Y:S01]  /*54f0*/  MOV R6, 0x41100000 ;  /* 0x4110000000067802 */ /* 0x000fe20000000f00 */
[----:B------:R-:W-:Y:S02]  /*5500*/  HADD2.F32 R8, -RZ, R8.H0_H0 ;  /* 0x20000008ff087230 */ /* 0x000fe40000004100 */
[----:B------:R-:W-:Y:S01]  /*5510*/  FMUL R7, R17, 0.30000001192092895508 ;  /* 0x3e99999a11077820 */ /* 0x000fe20000400000 */
[----:B------:R-:W-:Y:S01]  /*5520*/  HADD2.F32 R4, -RZ, R5.H0_H0 ;  /* 0x20000005ff047230 */ /* 0x000fe20000004100 */
[----:B------:R-:W-:Y:S02]  /*5530*/  BSSY.RECONVERGENT B3, `(.L_x_130) ;  /* 0x0000016000037945 */ /* 0x000fe40003800200 */
[----:B------:R-:W-:-:S04]  /*5540*/  FFMA R7, R16, 0.40000000596046447754, R7 ;  /* 0x3ecccccd10077823 */ /* 0x000fc80000000007 */
[----:B------:R-:W-:-:S04]  /*5550*/  FFMA R7, R8, 0.20000000298023223877, R7 ;  /* 0x3e4ccccd08077823 */ /* 0x000fc80000000007 */
[----:B------:R-:W-:-:S05]  /*5560*/  FFMA R4, R4, 0.10000000149011611938, R7 ;  /* 0x3dcccccd04047823 */ /* 0x000fca0000000007 */
        /* <DEDUP_REMOVED lines=18> */
.L_x_131:
[----:B------:R-:W-:Y:S05]  /*5690*/  BSYNC.RECONVERGENT B3 ;  /* 0x0000000000037941 */ /* 0x000fea0003800200 */
.L_x_130:
[----:B------:R-:W0:Y:S01]  /*56a0*/  LDC.U16 R7, c[0x3][0x1002] ;  /* 0x00c40080ff077b82 */ /* 0x000e220000000400 */
[----:B------:R-:W-:Y:S01]  /*56b0*/  F2FP.F16.F32.PACK_AB R5, RZ, R5 ;  /* 0x00000005ff05723e */ /* 0x000fe200000000ff */
[----:B------:R-:W-:Y:S04]  /*56c0*/  BSSY.RECONVERGENT B1, `(.L_x_132) ;  /* 0x0000024000017945 */ /* 0x000fe80003800200 */
[----:B------:R-:W-:Y:S02]  /*56d0*/  HADD2.F32 R5, -RZ, R5.H0_H0 ;  /* 0x20000005ff057230 */ /* 0x000fe40000004100 */
[----:B------:R-:W1:Y:S08]  /*56e0*/  LDC.U16 R4, c[0x3][0x1000] ;  /* 0x00c40000ff047b82 */ /* 0x000e700000000400 */
[----:B------:R-:W2:Y:S08]  /*56f0*/  LDC.U16 R6, c[0x3][0x1004] ;  /* 0x00c40100ff067b82 */ /* 0x000eb00000000400 */
[----:B------:R-:W4:Y:S01]  /*5700*/  LDC.U16 R9, c[0x3][0x1006] ;  /* 0x00c40180ff097b82 */ /* 0x000f220000000400 */
[----:B0-----:R-:W-:-:S05]  /*5710*/  HADD2.F32 R7, -RZ, R7.H0_H0 ;  /* 0x20000007ff077230 */ /* 0x001fca0000004100 */
[----:B------:R-:W-:Y:S01]  /*5720*/  FMUL R16, R16, R7 ;  /* 0x0000000710107220 */ /* 0x000fe20000400000 */
[----:B------:R-:W-:Y:S01]  /*5730*/  MOV R7, 0x437c0000 ;  /* 0x437c000000077802 */ /* 0x000fe20000000f00 */
[----:B-1----:R-:W-:-:S05]  /*5740*/  HADD2.F32 R4, -RZ, R4.H0_H0 ;  /* 0x20000004ff047230 */ /* 0x002fca0000004100 */
[----:B------:R-:W-:Y:S01]  /*5750*/  FFMA R4, R5, R4, R16 ;  /* 0x0000000405047223 */ /* 0x000fe20000000010 */
[----:B--2---:R-:W-:-:S05]  /*5760*/  HADD2.F32 R6, -RZ, R6.H0_H0 ;  /* 0x20000006ff067230 */ /* 0x004fca0000004100 */
[----:B------:R-:W-:Y:S01]  /*5770*/  FFMA R17, R17, R6, R4 ;  /* 0x0000000611117223 */ /* 0x000fe20000000004 */
[----:B------:R-:W-:Y:S01]  /*5780*/  MOV R4, 0x3bbb989d ;  /* 0x3bbb989d00047802 */ /* 0x000fe20000000f00 */
[----:B----4-:R-:W-:-:S05]  /*5790*/  HADD2.F32 R5, -RZ, R9.H0_H0 ;  /* 0x20000009ff057230 */ /* 0x010fca0000004100 */
[----:B------:R-:W-:-:S05]  /*57a0*/  FFMA R5, R8, R5, R17 ;  /* 0x0000000508057223 */ /* 0x000fca0000000011 */
[----:B------:R-:W-:-:S05]  /*57b0*/  F2FP.F16.F32.PACK_AB R5, RZ, R5 ;  /* 0x00000005ff05723e */ /* 0x000fca00000000ff */
[----:B------:R-:W-:-:S05]  /*57c0*/  HADD2.F32 R5, -RZ, R5.H0_H0 ;  /* 0x20000005ff057230 */ /* 0x000fca0000004100 */
[----:B------:R-:W-:-:S04]  /*57d0*/  FFMA.SAT R4, R5, -R4, 0.5 ;  /* 0x3f00000005047423 */ /* 0x000fc80000002804 */
[----:B------:R-:W-:-:S04]  /*57e0*/  FFMA.RM R4, R4, R7, 12582913 ;  /* 0x4b40000104047423 */ /* 0x000fc80000004007 */
[C---:B------:R-:W-:Y:S01]  /*57f0*/  FADD R6, R4.reuse, -12583039 ;  /* 0xcb40007f04067421 */ /* 0x040fe20000000000 */
[----:B------:R-:W-:-:S03]  /*5800*/  SHF.L.U32 R4, R4, 0x17, RZ ;  /* 0x0000001704047819 */ /* 0x000fc600000006ff */
[----:B------:R-:W-:-:S04]  /*5810*/  FFMA R6, R5, -1.4426950216293334961, -R6 ;  /* 0xbfb8aa3b05067823 */ /* 0x000fc80000000806 */
[----:B------:R-:W-:-:S04]  /*5820*/  FFMA R6, R5, -1.925963033500011079e-08, R6 ;  /* 0xb2a5706005067823 */ /* 0x000fc80000000006 */
[----:B------:R-:W0:Y:S02]  /*5830*/  MUFU.EX2 R5, R6 ;  /* 0x0000000600057308 */ /* 0x000e240000000800 */
[----:B0-----:R-:W-:-:S05]  /*5840*/  FFMA R7, R4, R5, 1 ;  /* 0x3f80000004077423 */ /* 0x001fca0000000005 */
[----:B------:R-:W-:-:S04]  /*5850*/  IADD3 R4, PT, PT, R7, 0x1800000, RZ ;  /* 0x0180000007047810 */ /* 0x000fc80007ffe0ff */
[----:B------:R-:W-:-:S04]  /*5860*/  LOP3.LUT R4, R4, 0x7f800000, RZ, 0xc0, !PT ;  /* 0x7f80000004047812 */ /* 0x000fc800078ec0ff */
[----:B------:R-:W-:-:S13]  /*5870*/  ISETP.GT.U32.AND P1, PT, R4, 0x1ffffff, PT ;  /* 0x01ffffff0400780c */ /* 0x000fda0003f24070 */
[----:B------:R-:W-:Y:S05]  /*5880*/  @P1 BRA `(.L_x_133) ;  /* 0x00000000000c1947 */ /* 0x000fea0003800000 */
[----:B------:R-:W-:-:S07]  /*5890*/  MOV R6, 0x58b0 ;  /* 0x000058b000067802 */ /* 0x000fce0000000f00 */
[----:B---3--:R-:W-:Y:S05]  /*58a0*/  CALL.REL.NOINC `($__internal_0_$__cuda_sm20_rcp_rn_f32_slowpath) ;  /* 0x0000001c00647944 */ /* 0x008fea0003c00000 */
[----:B------:R-:W-:Y:S05]  /*58b0*/  BRA `(.L_x_134) ;  /* 0x0000000000107947 */ /* 0x000fea0003800000 */
.L_x_133:
[----:B------:R-:W0:Y:S02]  /*58c0*/  MUFU.RCP R4, R7 ;  /* 0x0000000700047308 */ /* 0x000e240000001000 */
[----:B0-----:R-:W-:-:S04]  /*58d0*/  FFMA R5, R7, R4, -1 ;  /* 0xbf80000007057423 */ /* 0x001fc80000000004 */
[----:B------:R-:W-:-:S04]  /*58e0*/  FADD.FTZ R5, -RZ, -R5 ;  /* 0x80000005ff057221 */ /* 0x000fc80000010100 */
[----:B------:R-:W-:-:S07]  /*58f0*/  FFMA R4, R4, R5, R4 ;  /* 0x0000000504047223 */ /* 0x000fce0000000004 */
.L_x_134:
[----:B------:R-:W-:Y:S05]  /*5900*/  BSYNC.RECONVERGENT B1 ;  /* 0x0000000000017941 */ /* 0x000fea0003800200 */
.L_x_132:
[----:B------:R-:W-:-:S05]  /*5910*/  F2FP.F16.F32.PACK_AB R4, RZ, R4 ;  /* 0x00000004ff04723e */ /* 0x000fca00000000ff */
[----:B------:R0:W-:Y:S02]  /*5920*/  STS.U16 [R2+0x1dc0], R4 ;  /* 0x001dc00402007388 */ /* 0x0001e40000000400 */
.L_x_53:
[----:B------:R-:W-:Y:S05]  /*5930*/  BSYNC.RECONVERGENT B0 ;  /* 0x0000000000007941 */ /* 0x000fea0003800200 */
.L_x_52:
[----:B------:R-:W-:Y:S01]  /*5940*/  BAR.SYNC.DEFER_BLOCKING 0x0 ;  /* 0x0000000000007b1d */ /* 0x000fe20000010000 */
[----:B------:R-:W-:Y:S02]  /*5950*/  ISETP.GT.U32.AND P2, PT, R30, 0x1f, PT ;  /* 0x0000001f1e00780c */ /* 0x000fe40003f44070 */
[----:B------:R-:W-:-:S03]  /*5960*/  MOV R30, RZ ;  /* 0x000000ff001e7202 */ /* 0x000fc60000000f00 */
[----:B------:R-:W-:Y:S08]  /*5970*/  BSSY.RECONVERGENT B0, `(.L_x_135) ;  /* 0x0000030000007945 */ /* 0x000ff00003800200 */
[----:B------:R-:W-:Y:S05]  /*5980*/  @P2 BRA `(.L_x_136) ;  /* 0x0000000000b82947 */ /* 0x000fea0003800000 */
[----:B0---4-:R-:W-:Y:S04]  /*5990*/  LDS.U16 R4, [R2+0x1dc0] ;  /* 0x001dc00002047984 */ /* 0x011fe80000000400 */
[----:B------:R-:W0:Y:S04]  /*59a0*/  LDS.U16 R5, [R2+0x1180] ;  /* 0x0011800002057984 */ /* 0x000e280000000400 */
[----:B------:R-:W-:Y:S04]  /*59b0*/  LDS.U16 R6, [R2+0x1280] ;  /* 0x0012800002067984 */ /* 0x000fe80000000400 */
[----:B------:R-:W4:Y:S01]  /*59c0*/  LDS.U16 R7, [R2+0x11c0] ;  /* 0x0011c00002077984 */ /* 0x000f220000000400 */
[----:B0-----:R-:W-:Y:S01]  /*59d0*/  PRMT R4, R4, 0x5410, R5 ;  /* 0x0000541004047816 */ /* 0x001fe20000000005 */
[----:B------:R-:W-:-:S04]  /*59e0*/  HADD2.F32 R5, -RZ, R5.H0_H0 ;  /* 0x20000005ff057230 */ /* 0x000fc80000004100 */
[----:B------:R-:W-:Y:S01]  /*59f0*/  HSETP2.GT.AND P1, P3, R4, 0.5, 0.39990234375, PT ;  /* 0x3800366604007434 */ /* 0x000fe20003b24000 */
[----:B------:R-:W-:Y:S02]  /*5a00*/  HADD2.F32 R4, -RZ, R4.H0_H0 ;  /* 0x20000004ff047230 */ /* 0x000fe40000004100 */
[----:B------:R-:W-:Y:S01]  /*5a10*/  FMUL R5, R5, 0.25 ;  /* 0x3e80000005057820 */ /* 0x000fe20000400000 */
[----:B----4-:R-:W-:Y:S01]  /*5a20*/  PRMT R6, R6, 0x5410, R7 ;  /* 0x0000541006067816 */ /* 0x010fe20000000007 */
[----:B------:R-:W-:Y:S01]  /*5a30*/  HADD2.F32 R7, -RZ, R7.H0_H0 ;  /* 0x20000007ff077230 */ /* 0x000fe20000004100 */
[----:B------:R-:W-:Y:S01]  /*5a40*/  SEL R8, RZ, 0x1, !P1 ;  /* 0x00000001ff087807 */ /* 0x000fe20004800000 */
[----:B------:R-:W-:Y:S02]  /*5a50*/  FFMA R4, R4, 0.30000001192092895508, R5 ;  /* 0x3e99999a04047823 */ /* 0x000fe40000000005 */
[----:B------:R-:W-:Y:S01]  /*5a60*/  HSETP2.GT.AND P4, P5, R6, 0.449951171875, 0.300048828125, PT ;  /* 0x373334cd06007434 */ /* 0x000fe20003d84000 */
[----:B------:R-:W-:-:S03]  /*5a70*/  HADD2.F32 R11, -RZ, R6.H0_H0 ;  /* 0x20000006ff0b7230 */ /* 0x000fc60000004100 */
[----:B------:R-:W-:Y:S02]  /*5a80*/  @P3 IADD3 R8, PT, PT, R8, 0x2, RZ ;  /* 0x0000000208083810 */ /* 0x000fe40007ffe0ff */
[----:B------:R-:W-:-:S04]  /*5a90*/  FFMA R4, R11, 0.25, R4 ;  /* 0x3e8000000b047823 */ /* 0x000fc80000000004 */
[----:B------:R-:W-:-:S03]  /*5aa0*/  FFMA R4, R7, 0.20000000298023223877, R4 ;  /* 0x3e4ccccd07047823 */ /* 0x000fc60000000004 */
[----:B------:R-:W-:-:S04]  /*5ab0*/  @P4 IADD3 R8, PT, PT, R8, 0x4, RZ ;  /* 0x0000000408084810 */ /* 0x000fc80007ffe0ff */
[----:B------:R-:W-:-:S04]  /*5ac0*/  @P5 IADD3 R8, PT, PT, R8, 0x8, RZ ;  /* 0x0000000808085810 */ /* 0x000fc80007ffe0ff */
[----:B------:R-:W0:Y:S01]  /*5ad0*/  POPC R9, R8 ;  /* 0x0000000800097309 */ /* 0x000e220000000000 */
[----:B------:R4:W-:Y:S01]  /*5ae0*/  STS [R3+0x1e40], R8 ;  /* 0x001e400803007388 */ /* 0x0009e20000000800 */
[----:B0-----:R-:W-:-:S04]  /*5af0*/  VIMNMX.U32 R10, PT, PT, R9, 0x3, PT ;  /* 0x00000003090a7848 */ /* 0x001fc80003fe0000 */
[----:B------:R-:W-:-:S04]  /*5b00*/  SHF.L.U32 R10, R10, 0x2, RZ ;  /* 0x000000020a0a7819 */ /* 0x000fc800000006ff */
[C---:B------:R-:W-:Y:S02]  /*5b10*/  ISETP.EQ.AND P1, PT, R10.reuse, RZ, PT ;  /* 0x000000ff0a00720c */ /* 0x040fe40003f22270 */
[C---:B------:R-:W-:Y:S02]  /*5b20*/  ISETP.EQ.AND P3, PT, R10.reuse, 0x4, PT ;  /* 0x000000040a00780c */ /* 0x040fe40003f62270 */
[C---:B------:R-:W-:Y:S02]  /*5b30*/  ISETP.EQ.AND P4, PT, R10.reuse, 0x8, PT ;  /* 0x000000080a00780c */ /* 0x040fe40003f82270 */
[----:B------:R-:W-:-:S07]  /*5b40*/  ISETP.EQ.AND P5, PT, R10, 0xc, PT ;  /* 0x0000000c0a00780c */ /* 0x000fce0003fa2270 */
[----:B-1----:R-:W-:Y:S02]  /*5b50*/  @P1 MOV R13, 0x3f333333 ;  /* 0x3f333333000d1802 */ /* 0x002fe40000000f00 */
[----:B------:R-:W-:Y:S02]  /*5b60*/  @P3 MOV R13, 0x3f800000 ;  /* 0x3f800000000d3802 */ /* 0x000fe40000000f00 */
[----:B------:R-:W-:Y:S02]  /*5b70*/  @P4 MOV R13, 0x3f933333 ;  /* 0x3f933333000d4802 */ /* 0x000fe40000000f00 */
[----:B------:R-:W-:Y:S02]  /*5b80*/  @P5 MOV R13, 0x3fa66666 ;  /* 0x3fa66666000d5802 */ /* 0x000fe40000000f00 */
[C---:B------:R-:W-:Y:S02]  /*5b90*/  ISETP.GT.U32.AND P1, PT, R9.reuse, 0x1, PT ;  /* 0x000000010900780c */ /* 0x040fe40003f24070 */
[----:B------:R-:W-:Y:S01]  /*5ba0*/  ISETP.GT.U32.AND P4, PT, R9, 0x2, PT ;  /* 0x000000020900780c */ /* 0x000fe20003f84070 */
[----:B------:R-:W-:-:S05]  /*5bb0*/  FMUL R4, R4, R13 ;  /* 0x0000000d04047220 */ /* 0x000fca0000400000 */
[----:B------:R-:W-:-:S04]  /*5bc0*/  FMNMX R4, R4, 1, PT ;  /* 0x3f80000004047809 */ /* 0x000fc80003800000 */
[C---:B------:R-:W-:Y:S02]  /*5bd0*/  FSETP.GE.AND P3, PT, R4.reuse, 0.69999998807907104492, PT ;  /* 0x3f3333330400780b */ /* 0x040fe40003f66000 */
[C---:B------:R-:W-:Y:S02]  /*5be0*/  FSETP.GE.AND P1, PT, R4.reuse, 0.40000000596046447754, P1 ;  /* 0x3ecccccd0400780b */ /* 0x040fe40000f26000 */
[----:B------:R-:W-:Y:S02]  /*5bf0*/  F2FP.F16.F32.PACK_AB R5, RZ, R4 ;  /* 0x00000004ff05723e */ /* 0x000fe400000000ff */
[----:B------:R-:W-:Y:S02]  /*5c00*/  SEL R6, RZ, 0x1, !P1 ;  /* 0x00000001ff067807 */ /* 0x000fe40004800000 */
[----:B------:R-:W-:Y:S01]  /*5c10*/  FSETP.GT.AND P1, PT, R4, 0.34999999403953552246, PT ;  /* 0x3eb333330400780b */ /* 0x000fe20003f24000 */
[----:B------:R4:W-:Y:S03]  /*5c20*/  STS.U16 [R2+0x1e00], R5 ;  /* 0x001e000502007388 */ /* 0x0009e60000000400 */
[----:B------:R-:W-:-:S02]  /*5c30*/  SEL R4, RZ, 0x1, !P1 ;  /* 0x00000001ff047807 */ /* 0x000fc40004800000 */
[----:B------:R-:W-:-:S03]  /*5c40*/  @P3 SEL R6, R6, 0x2, !P4 ;  /* 0x0000000206063807 */ /* 0x000fc60006000000 */
[----:B------:R4:W-:Y:S04]  /*5c50*/  STS [R3+0x1f40], R4 ;  /* 0x001f400403007388 */ /* 0x0009e80000000800 */
[----:B------:R4:W-:Y:S02]  /*5c60*/  STS [R3+0x1ec0], R6 ;  /* 0x001ec00603007388 */ /* 0x0009e40000000800 */
.L_x_136:
[----:B------:R-:W-:Y:S05]  /*5c70*/  BSYNC.RECONVERGENT B0 ;  /* 0x0000000000007941 */ /* 0x000fea0003800200 */
.L_x_135:
[----:B------:R-:W-:Y:S06]  /*5c80*/  BAR.SYNC.DEFER_BLOCKING 0x0 ;  /* 0x0000000000007b1d */ /* 0x000fec0000010000 */
[----:B------:R-:W-:Y:S01]  /*5c90*/  UMOV UR4, URZ ;  /* 0x000000ff00047c82 */ /* 0x000fe20008000000 */
[----:B------:R0:W0:Y:S04]  /*5ca0*/  @!P2 LDS R30, [R3+0x1f40] ;  /* 0x001f4000031ea984 */ /* 0x0000280000000800 */
.L_x_141:
[----:B------:R-:W-:Y:S01]  /*5cb0*/  UIADD3 UR4, UPT, UPT, UR4, 0x1, URZ ;  /* 0x0000000104047890 */ /* 0x000fe2000fffe0ff */
[----:B------:R-:W-:Y:S03]  /*5cc0*/  BSSY.RECONVERGENT B0, `(.L_x_137) ;  /* 0x000017c000007945 */ /* 0x000fe60003800200 */
[----:B------:R-:W-:Y:S01]  /*5cd0*/  UISETP.NE.AND UP0, UPT, UR4, 0xa, UPT ;  /* 0x0000000a0400788c */ /* 0x000fe2000bf05270 */
[----:B01----:R-:W-:Y:S10]  /*5ce0*/  @P2 BRA `(.L_x_138) ;  /* 0x0000001400e42947 */ /* 0x003ff40003800000 */
[----:B0---4-:R-:W0:Y:S01]  /*5cf0*/  S2R R4, SR_CgaCtaId ;  /* 0x0000000000047919 */ /* 0x011e220000008800 */
[----:B------:R-:W-:Y:S01]  /*5d00*/  MOV R29, 0x400 ;  /* 0x00000400001d7802 */ /* 0x000fe20000000f00 */
[----:B------:R-:W-:Y:S03]  /*5d10*/  BSSY.RELIABLE B1, `(.L_x_139) ;  /* 0x00000c5000017945 */ /* 0x000fe60003800100 */
[----:B0-----:R-:W-:Y:S02]  /*5d20*/  LEA R29, R4, R29, 0x18 ;  /* 0x0000001d041d7211 */ /* 0x001fe400078ec0ff */
[----:B------:R-:W0:Y:S04]  /*5d30*/  LDS.U16 R4, [R0+0x800] ;  /* 0x0008000000047984 */ /* 0x000e280000000400 */
[----:B------:R-:W4:Y:S01]  /*5d40*/  LDS.128 R8, [R29+0x1f40] ;  /* 0x001f40001d087984 */ /* 0x000f220000000c00 */
[----:B0-----:R-:W-:Y:S01]  /*5d50*/  HADD2.F32 R4, -RZ, R4.H0_H0 ;  /* 0x20000004ff047230 */ /* 0x001fe20000004100 */
[----:B----4-:R-:W-:-:S04]  /*5d60*/  ISETP.NE.AND P3, PT, R8, R30, PT ;  /* 0x0000001e0800720c */ /* 0x010fc80003f65270 */
[----:B------:R-:W-:-:S13]  /*5d70*/  FSETP.LEU.OR P1, PT, R4, 0.20000000298023223877, !P3 ;  /* 0x3e4ccccd0400780b */ /* 0x000fda0005f2b400 */
[----:B------:R0:W4:Y:S01]  /*5d80*/  @!P1 LDS.U16 R31, [R0+0x802] ;  /* 0x00080200001f9984 */ /* 0x0001220000000400 */
[----:B------:R-:W-:Y:S01]  /*5d90*/  @!P1 MOV R12, R8 ;  /* 0x00000008000c9202 */ /* 0x000fe20000000f00 */
[----:B------:R-:W-:Y:S06]  /*5da0*/  @!P1 BRA `(.L_x_140) ;  /* 0x0000000800ec9947 */ /* 0x000fec0003800000 */
[----:B----4-:R-:W4:Y:S01]  /*5db0*/  LDS.U16 R31, [R0+0x802] ;  /* 0x00080200001f7984 */ /* 0x010f220000000400 */
[----:B------:R-:W-:Y:S02]  /*5dc0*/  ISETP.NE.AND P1, PT, R9, R30, PT ;  /* 0x0000001e0900720c */ /* 0x000fe40003f25270 */
[----:B------:R-:W-:Y:S01]  /*5dd0*/  MOV R12, R9 ;  /* 0x00000009000c7202 */ /* 0x000fe20000000f00 */
[----:B----4-:R-:W-:-:S05]  /*5de0*/  HADD2.F32 R5, -RZ, R31.H0_H0 ;  /* 0x2000001fff057230 */ /* 0x010fca0000004100 */
[----:B------:R-:W-:-:S13]  /*5df0*/  FSETP.GT.AND P4, PT, R5, 0.20000000298023223877, PT ;  /* 0x3e4ccccd0500780b */ /* 0x000fda0003f84000 */
[----:B------:R-:W-:Y:S05]  /*5e00*/  @P1 BRA P4, `(.L_x_140) ;  /* 0x0000000800d41947 */ /* 0x000fea0002000000 */
[----:B------:R-:W4:Y:S01]  /*5e10*/  LDS.U16 R5, [R0+0x804] ;  /* 0x0008040000057984 */ /* 0x000f220000000400 */
        /* <DEDUP_REMOVED lines=11> */
[----:B------:R-:W4:Y:S04]  /*5ed0*/  LDS.U16 R5, [R0+0x808] ;  /* 0x0008080000057984 */ /* 0x000f280000000400 */
[----:B-1----:R-:W1:Y:S01]  /*5ee0*/  LDS.128 R12, [R29+0x1f50] ;  /* 0x001f50001d0c7984 */ /* 0x002e620000000c00 */
[----:B----4-:R-:W-:Y:S01]  /*5ef0*/  HADD2.F32 R5, -RZ, R5.H0_H0 ;  /* 0x20000005ff057230 */ /* 0x010fe20000004100 */
[----:B-1----:R-:W-:-:S04]  /*5f00*/  ISETP.NE.AND P1, PT, R12, R30, PT ;  /* 0x0000001e0c00720c */ /* 0x002fc80003f25270 */
[----:B------:R-:W-:-:S13]  /*5f10*/  FSETP.GT.AND P4, PT, R5, 0.20000000298023223877, PT ;  /* 0x3e4ccccd0500780b */ /* 0x000fda0003f84000 */
[----:B------:R-:W-:Y:S05]  /*5f20*/  @P1 BRA P4, `(.L_x_140) ;  /* 0x00000008008c1947 */ /* 0x000fea0002000000 */
[----:B------:R-:W1:Y:S01]  /*5f30*/  LDS.U16 R5, [R0+0x80a] ;  /* 0x00080a0000057984 */ /* 0x000e620000000400 */
[----:B------:R-:W-:Y:S02]  /*5f40*/  ISETP.NE.AND P1, PT, R13, R30, PT ;  /* 0x0000001e0d00720c */ /* 0x000fe40003f25270 */
[----:B------:R-:W-:Y:S01]  /*5f50*/  MOV R12, R13 ;  /* 0x0000000d000c7202 */ /* 0x000fe20000000f00 */
[----:B-1----:R-:W-:-:S05]  /*5f60*/  HADD2.F32 R5, -RZ, R5.H0_H0 ;  /* 0x20000005ff057230 */ /* 0x002fca0000004100 */
        /* <DEDUP_REMOVED lines=14> */
[----:B------:R-:W1:Y:S04]  /*6050*/  LDS.U16 R5, [R0+0x810] ;  /* 0x0008100000057984 */ /* 0x000e680000000400 */
[----:B------:R-:W4:Y:S01]  /*6060*/  LDS.128 R12, [R29+0x1f60] ;  /* 0x001f60001d0c7984 */ /* 0x000f220000000c00 */
[----:B-1----:R-:W-:Y:S01]  /*6070*/  HADD2.F32 R5, -RZ, R5.H0_H0 ;  /* 0x20000005ff057230 */ /* 0x002fe20000004100 */
[----:B----4-:R-:W-:-:S04]  /*6080*/  ISETP.NE.AND P1, PT, R12, R30, PT ;  /* 0x0000001e0c00720c */ /* 0x010fc80003f25270 */
        /* <DEDUP_REMOVED lines=135> */
[----:B------:R-:W-:Y:S01]  /*6900*/  ISETP.NE.AND P1, PT, R15, R30, PT ;  /* 0x0000001e0f00720c */ /* 0x000fe20003f25270 */
[----:B-1----:R-:W-:-:S05]  /*6910*/  HADD2.F32 R5, -RZ, R5.H0_H0 ;  /* 0x20000005ff057230 */ /* 0x002fca0000004100 */
[----:B------:R-:W-:-:S13]  /*6920*/  FSETP.LEU.OR P1, PT, R5, 0.20000000298023223877, !P1 ;  /* 0x3e4ccccd0500780b */ /* 0x000fda0004f2b400 */
[----:B------:R-:W-:Y:S05]  /*6930*/  @P1 BREAK.RELIABLE B1 ;  /* 0x0000000000011942 */ /* 0x000fea0003800100 */
[----:B------:R-:W-:Y:S05]  /*6940*/  @P1 BRA `(.L_x_138) ;  /* 0x0000000800cc1947 */ /* 0x000fea0003800000 */
[----:B------:R-:W-:-:S07]  /*6950*/  MOV R12, R15 ;  /* 0x0000000f000c7202 */ /* 0x000fce0000000f00 */
.L_x_140:
[----:B------:R-:W-:Y:S05]  /*6960*/  BSYNC.RELIABLE B1 ;  /* 0x0000000000017941 */ /* 0x000fea0003800100 */
.L_x_139:
[----:B--2---:R-:W2:Y:S01]  /*6970*/  LDS.128 R16, [R0+0x800] ;  /* 0x0008000000107984 */ /* 0x004ea20000000c00 */
[----:B-1----:R-:W-:Y:S01]  /*6980*/  FADD R13, RZ, R4 ;  /* 0x00000004ff0d7221 */ /* 0x002fe20000000000 */
[C---:B------:R-:W-:Y:S01]  /*6990*/  ISETP.NE.AND P5, PT, R9.reuse, R12, PT ;  /* 0x0000000c0900720c */ /* 0x040fe20003fa5270 */
[----:B----4-:R-:W-:Y:S01]  /*69a0*/  HADD2.F32 R31, -RZ, R31.H0_H0 ;  /* 0x2000001fff1f7230 */ /* 0x010fe20000004100 */
[----:B------:R-:W1:Y:S01]  /*69b0*/  LDS.128 R20, [R29+0x1f50] ;  /* 0x001f50001d147984 */ /* 0x000e620000000c00 */
[----:B------:R-:W-:Y:S02]  /*69c0*/  ISETP.NE.AND P4, PT, R9, R30, PT ;  /* 0x0000001e0900720c */ /* 0x000fe40003f85270 */
[----:B------:R-:W-:Y:S01]  /*69d0*/  ISETP.NE.AND P6, PT, R8, R12, PT ;  /* 0x0000000c0800720c */ /* 0x000fe20003fc5270 */
[----:B---3--:R-:W3:Y:S01]  /*69e0*/  LDS.128 R24, [R29+0x1f60] ;  /* 0x001f60001d187984 */ /* 0x008ee20000000c00 */
[----:B------:R-:W-:Y:S02]  /*69f0*/  FSEL R14, R13, RZ, !P3 ;  /* 0x000000ff0d0e7208 */ /* 0x000fe40005800000 */
[C---:B------:R-:W-:Y:S01]  /*6a00*/  ISETP.NE.AND P1, PT, R10.reuse, R30, PT ;  /* 0x0000001e0a00720c */ /* 0x040fe20003f25270 */
[----:B------:R-:W4:Y:S01]  /*6a10*/  LDS.128 R4, [R0+0x810] ;  /* 0x0008100000047984 */ /* 0x000f220000000c00 */
[----:B------:R-:W-:-:S02]  /*6a20*/  ISETP.NE.AND P3, PT, R10, R12, PT ;  /* 0x0000000c0a00720c */ /* 0x000fc40003f65270 */
[----:B------:R-:W-:Y:S02]  /*6a30*/  FSEL R13, R13, RZ, !P6 ;  /* 0x000000ff0d0d7208 */ /* 0x000fe40007000000 */
[C---:B------:R-:W-:Y:S01]  /*6a40*/  ISETP.NE.AND P6, PT, R11.reuse, R30, PT ;  /* 0x0000001e0b00720c */ /* 0x040fe20003fc5270 */
[--C-:B------:R-:W-:Y:S01]  /*6a50*/  @!P4 FADD R14, R14, R31.reuse ;  /* 0x0000001f0e0ec221 */ /* 0x100fe20000000000 */
[----:B------:R-:W-:Y:S01]  /*6a60*/  ISETP.NE.AND P4, PT, R11, R12, PT ;  /* 0x0000000c0b00720c */ /* 0x000fe20003f85270 */
[----:B------:R-:W-:Y:S01]  /*6a70*/  @!P5 FADD R13, R13, R31 ;  /* 0x0000001f0d0dd221 */ /* 0x000fe20000000000 */
[--C-:B--2---:R-:W-:Y:S02]  /*6a80*/  HADD2.F32 R8, -RZ, R17.reuse.H0_H0 ;  /* 0x20000011ff087230 */ /* 0x104fe40000004100 */
[----:B------:R-:W-:Y:S01]  /*6a90*/  HADD2.F32 R17, -RZ, R17.H1_H1 ;  /* 0x30000011ff117230 */ /* 0x000fe20000004100 */
[----:B-1----:R-:W-:Y:S02]  /*6aa0*/  ISETP.NE.AND P5, PT, R20, R30, PT ;  /* 0x0000001e1400720c */ /* 0x002fe40003fa5270 */
[--C-:B------:R-:W-:Y:S01]  /*6ab0*/  @!P1 FADD R14, R14, R8.reuse ;  /* 0x000000080e0e9221 */ /* 0x100fe20000000000 */
[----:B------:R-:W-:Y:S01]  /*6ac0*/  @!P3 FADD R13, R13, R8 ;  /* 0x000000080d0db221 */ /* 0x000fe20000000000 */
[----:B------:R-:W-:Y:S01]  /*6ad0*/  ISETP.NE.AND P3, PT, R20, R12, PT ;  /* 0x0000000c1400720c */ /* 0x000fe20003f65270 */
[----:B------:R-:W1:Y:S01]  /*6ae0*/  LDS.128 R8, [R29+0x1f70] ;  /* 0x001f70001d087984 */ /* 0x000e620000000c00 */
[----:B------:R-:W-:-:S02]  /*6af0*/  HADD2.F32 R15, -RZ, R18.H0_H0 ;  /* 0x20000012ff0f7230 */ /* 0x000fc40000004100 */
[--C-:B------:R-:W-:Y:S01]  /*6b00*/  @!P6 FADD R14, R14, R17.reuse ;  /* 0x000000110e0ee221 */ /* 0x100fe20000000000 */
[----:B------:R-:W-:Y:S01]  /*6b10*/  ISETP.NE.AND P1, PT, R21, R30, PT ;  /* 0x0000001e1500720c */ /* 0x000fe20003f25270 */
[----:B------:R-:W-:Y:S01]  /*6b20*/  @!P4 FADD R13, R13, R17 ;  /* 0x000000110d0dc221 */ /* 0x000fe20000000000 */
[----:B------:R-:W-:Y:S01]  /*6b30*/  ISETP.NE.AND P6, PT, R21, R12, PT ;  /* 0x0000000c1500720c */ /* 0x000fe20003fc5270 */
[----:B------:R-:W-:Y:S01]  /*6b40*/  HADD2.F32 R18, -RZ, R18.H1_H1 ;  /* 0x30000012ff127230 */ /* 0x000fe20000004100 */
[----:B------:R-:W-:Y:S01]  /*6b50*/  ISETP.NE.AND P4, PT, R22, R30, PT ;  /* 0x0000001e1600720c */ /* 0x000fe20003f85270 */
[--C-:B------:R-:W-:Y:S01]  /*6b60*/  @!P5 FADD R14, R14, R15.reuse ;  /* 0x0000000f0e0ed221 */ /* 0x100fe20000000000 */
[----:B------:R-:W-:Y:S02]  /*6b70*/  ISETP.NE.AND P5, PT, R22, R12, PT ;  /* 0x0000000c1600720c */ /* 0x000fe40003fa5270 */
[----:B------:R-:W-:Y:S01]  /*6b80*/  @!P3 FADD R13, R13, R15 ;  /* 0x0000000f0d0db221 */ /* 0x000fe20000000000 */
[----:B------:R-:W-:Y:S01]  /*6b90*/  ISETP.NE.AND P3, PT, R23, R30, PT ;  /* 0x0000001e1700720c */ /* 0x000fe20003f65270 */
[----:B------:R-:W-:-:S03]  /*6ba0*/  HADD2.F32 R15, -RZ, R19.H0_H0 ;  /* 0x20000013ff0f7230 */ /* 0x000fc60000004100 */
[--C-:B------:R-:W-:Y:S01]  /*6bb0*/  @!P1 FADD R14, R14, R18.reuse ;  /* 0x000000120e0e9221 */ /* 0x100fe20000000000 */
[----:B------:R-:W-:Y:S01]  /*6bc0*/  ISETP.NE.AND P1, PT, R23, R12, PT ;  /* 0x0000000c1700720c */ /* 0x000fe20003f25270 */
[----:B------:R-:W-:Y:S01]  /*6bd0*/  @!P6 FADD R13, R13, R18 ;  /* 0x000000120d0de221 */ /* 0x000fe20000000000 */
[----:B---3--:R-:W-:Y:S01]  /*6be0*/  ISETP.NE.AND P6, PT, R24, R30, PT ;  /* 0x0000001e1800720c */ /* 0x008fe20003fc5270 */
[----:B------:R-:W-:Y:S02]  /*6bf0*/  HADD2.F32 R19, -RZ, R19.H1_H1 ;  /* 0x30000013ff137230 */ /* 0x000fe40000004100 */
[--C-:B------:R-:W-:Y:S01]  /*6c00*/  @!P4 FADD R14, R14, R15.reuse ;  /* 0x0000000f0e0ec221 */ /* 0x100fe20000000000 */
[----:B------:R-:W2:Y:S01]  /*6c10*/  LDS.128 R20, [R29+0x1f80] ;  /* 0x001f80001d147984 */ /* 0x000ea20000000c00 */
[----:B------:R-:W-:Y:S01]  /*6c20*/  @!P5 FADD R13, R13, R15 ;  /* 0x0000000f0d0dd221 */ /* 0x000fe20000000000 */
[----:B------:R-:W-:Y:S01]  /*6c30*/  ISETP.NE.AND P5, PT, R24, R12, PT ;  /* 0x0000000c1800720c */ /* 0x000fe20003fa5270 */
[--C-:B----4-:R-:W-:Y:S01]  /*6c40*/  HADD2.F32 R15, -RZ, R4.reuse.H0_H0 ;  /* 0x20000004ff0f7230 */ /* 0x110fe20000004100 */
[C---:B------:R-:W-:Y:S01]  /*6c50*/  ISETP.NE.AND P4, PT, R25.reuse, R30, PT ;  /* 0x0000001e1900720c */ /* 0x040fe20003f85270 */
[----:B------:R-:W-:Y:S01]  /*6c60*/  @!P3 FADD R14, R14, R19 ;  /* 0x000000130e0eb221 */ /* 0x000fe20000000000 */
[----:B------:R-:W-:Y:S01]  /*6c70*/  ISETP.NE.AND P3, PT, R25, R12, PT ;  /* 0x0000000c1900720c */ /* 0x000fe20003f65270 */
[----:B------:R-:W-:-:S02]  /*6c80*/  HADD2.F32 R4, -RZ, R4.H1_H1 ;  /* 0x30000004ff047230 */ /* 0x000fc40000004100 */
[----:B------:R-:W-:Y:S01]  /*6c90*/  @!P1 FADD R13, R13, R19 ;  /* 0x000000130d0d9221 */ /* 0x000fe20000000000 */
[----:B------:R-:W-:Y:S01]  /*6ca0*/  ISETP.NE.AND P1, PT, R26, R30, PT ;  /* 0x0000001e1a00720c */ /* 0x000fe20003f25270 */
[--C-:B------:R-:W-:Y:S01]  /*6cb0*/  @!P6 FADD R14, R14, R15.reuse ;  /* 0x0000000f0e0ee221 */ /* 0x100fe20000000000 */
[----:B------:R-:W-:Y:S01]  /*6cc0*/  ISETP.NE.AND P6, PT, R26, R12, PT ;  /* 0x0000000c1a00720c */ /* 0x000fe20003fc5270 */
[----:B------:R-:W3:Y:S02]  /*6cd0*/  LDS.128 R16, [R0+0x820] ;  /* 0x0008200000107984 */ /* 0x000ee40000000c00 */
[----:B------:R-:W-:Y:S01]  /*6ce0*/  @!P5 FADD R13, R13, R15 ;  /* 0x0000000f0d0dd221 */ /* 0x000fe20000000000 */
[C---:B------:R-:W-:Y:S01]  /*6cf0*/  ISETP.NE.AND P5, PT, R27.reuse, R30, PT ;  /* 0x0000001e1b00720c */ /* 0x040fe20003fa5270 */
[----:B------:R-:W-:Y:S01]  /*6d00*/  @!P4 FADD R14, R14, R4 ;  /* 0x000000040e0ec221 */ /* 0x000fe20000000000 */
[----:B------:R-:W-:Y:S01]  /*6d10*/  ISETP.NE.AND P4, PT, R27, R12, PT ;  /* 0x0000000c1b00720c */ /* 0x000fe20003f85270 */
[----:B------:R-:W-:-:S02]  /*6d20*/  HADD2.F32 R15, -RZ, R5.H0_H0 ;  /* 0x20000005ff0f7230 */ /* 0x000fc40000004100 */
[----:B------:R-:W-:Y:S01]  /*6d30*/  @!P3 FADD R13, R13, R4 ;  /* 0x000000040d0db221 */ /* 0x000fe20000000000 */
[----:B-1----:R-:W-:Y:S01]  /*6d40*/  ISETP.NE.AND P3, PT, R8, R30, PT ;  /* 0x0000001e0800720c */ /* 0x002fe20003f65270 */
[----:B------:R-:W-:Y:S01]  /*6d50*/  HADD2.F32 R5, -RZ, R5.H1_H1 ;  /* 0x30000005ff057230 */ /* 0x000fe20000004100 */
[----:B------:R-:W1:Y:S01]  /*6d60*/  LDS.128 R24, [R29+0x1f90] ;  /* 0x001f90001d187984 */ /* 0x000e620000000c00 */
[--C-:B------:R-:W-:Y:S01]  /*6d70*/  @!P1 FADD R14, R14, R15.reuse ;  /* 0x0000000f0e0e9221 */ /* 0x100fe20000000000 */
[----:B------:R-:W-:Y:S01]  /*6d80*/  @!P6 FADD R13, R13, R15 ;  /* 0x0000000f0d0de221 */ /* 0x000fe20000000000 */
[----:B------:R-:W-:Y:S01]  /*6d90*/  ISETP.NE.AND P6, PT, R8, R12, PT ;  /* 0x0000000c0800720c */ /* 0x000fe20003fc5270 */
[--C-:B------:R-:W-:Y:S01]  /*6da0*/  HADD2.F32 R4, -RZ, R6.reuse.H0_H0 ;  /* 0x20000006ff047230 */ /* 0x100fe20000004100 */
[C---:B------:R-:W-:Y:S01]  /*6db0*/  ISETP.NE.AND P1, PT, R9.reuse, R30, PT ;  /* 0x0000001e0900720c */ /* 0x040fe20003f25270 */
[--C-:B------:R-:W-:Y:S01]  /*6dc0*/  @!P5 FADD R14, R14, R5.reuse ;  /* 0x000000050e0ed221 */ /* 0x100fe20000000000 */
[----:B------:R-:W-:Y:S01]  /*6dd0*/  ISETP.NE.AND P5, PT, R9, R12, PT ;  /* 0x0000000c0900720c */ /* 0x000fe20003fa5270 */
[----:B------:R-:W-:Y:S01]  /*6de0*/  @!P4 FADD R13, R13, R5 ;  /* 0x000000050d0dc221 */ /* 0x000fe20000000000 */
[----:B------:R-:W-:Y:S01]  /*6df0*/  ISETP.NE.AND P4, PT, R10, R30, PT ;  /* 0x0000001e0a00720c */ /* 0x000fe20003f85270 */
[----:B------:R-:W-:-:S02]  /*6e00*/  HADD2.F32 R6, -RZ, R6.H1_H1 ;  /* 0x30000006ff067230 */ /* 0x000fc40000004100 */
[----:B------:R-:W-:Y:S01]  /*6e10*/  @!P3 FADD R14, R14, R4 ;  /* 0x000000040e0eb221 */ /* 0x000fe20000000000 */
[----:B------:R-:W-:-:S03]  /*6e20*/  ISETP.NE.AND P3, PT, R10, R12, PT ;  /* 0x0000000c0a00720c */ /* 0x000fc60003f65270 */
[----:B------:R-:W-:Y:S01]  /*6e30*/  @!P6 FADD R13, R13, R4 ;  /* 0x000000040d0de221 */ /* 0x000fe20000000000 */
[C---:B------:R-:W-:Y:S01]  /*6e40*/  ISETP.NE.AND P6, PT, R11.reuse, R30, PT ;  /* 0x0000001e0b00720c */ /* 0x040fe20003fc5270 */
[--C-:B------:R-:W-:Y:S01]  /*6e50*/  @!P1 FADD R14, R14, R6.reuse ;  /* 0x000000060e0e9221 */ /* 0x100fe20000000000 */
[----:B------:R-:W-:Y:S01]  /*6e60*/  ISETP.NE.AND P1, PT, R11, R12, PT ;  /* 0x0000000c0b00720c */ /* 0x000fe20003f25270 */
[--C-:B------:R-:W-:Y:S02]  /*6e70*/  HADD2.F32 R4, -RZ, R7.reuse.H0_H0 ;  /* 0x20000007ff047230 */ /* 0x100fe40000004100 */
[----:B------:R-:W-:Y:S01]  /*6e80*/  @!P5 FADD R13, R13, R6 ;  /* 0x000000060d0dd221 */ /* 0x000fe20000000000 */
[----:B--2---:R-:W-:Y:S01]  /*6e90*/  ISETP.NE.AND P5, PT, R20, R30, PT ;  /* 0x0000001e1400720c */ /* 0x004fe20003fa5270 */
[----:B------:R-:W-:Y:S01]  /*6ea0*/  HADD2.F32 R7, -RZ, R7.H1_H1 ;  /* 0x30000007ff077230 */ /* 0x000fe20000004100 */
[----:B------:R-:W2:Y:S01]  /*6eb0*/  LDS.128 R8, [R29+0x1fa0] ;  /* 0x001fa0001d087984 */ /* 0x000ea20000000c00 */
[--C-:B------:R-:W-:Y:S01]  /*6ec0*/  @!P4 FADD R14, R14, R4.reuse ;  /* 0x000000040e0ec221 */ /* 0x100fe20000000000 */
[----:B------:R-:W-:Y:S01]  /*6ed0*/  ISETP.NE.AND P4, PT, R20, R12, PT ;  /* 0x0000000c1400720c */ /* 0x000fe20003f85270 */
[----:B------:R-:W-:Y:S01]  /*6ee0*/  @!P3 FADD R13, R13, R4 ;  /* 0x000000040d0db221 */ /* 0x000fe20000000000 */
[----:B------:R-:W-:Y:S01]  /*6ef0*/  ISETP.NE.AND P3, PT, R21, R30, PT ;  /* 0x0000001e1500720c */ /* 0x000fe20003f65270 */
[----:B---3--:R-:W-:-:S02]  /*6f00*/  HADD2.F32 R15, -RZ, R16.H0_H0 ;  /* 0x20000010ff0f7230 */ /* 0x008fc40000004100 */
[--C-:B------:R-:W-:Y:S01]  /*6f10*/  @!P6 FADD R14, R14, R7.reuse ;  /* 0x000000070e0ee221 */ /* 0x100fe20000000000 */
[----:B------:R-:W-:Y:S01]  /*6f20*/  ISETP.NE.AND P6, PT, R21, R12, PT ;  /* 0x0000000c1500720c */ /* 0x000fe20003fc5270 */
[----:B------:R-:W-:Y:S01]  /*6f30*/  @!P1 FADD R13, R13, R7 ;  /* 0x000000070d0d9221 */ /* 0x000fe20000000000 */
[----:B------:R-:W-:Y:S01]  /*6f40*/  ISETP.NE.AND P1, PT, R22, R30, PT ;  /* 0x0000001e1600720c */ /* 0x000fe20003f25270 */
[----:B------:R-:W3:Y:S01]  /*6f50*/  LDS.128 R4, [R0+0x830] ;  /* 0x0008300000047984 */ /* 0x000ee20000000c00 */
[--C-:B------:R-:W-:Y:S01]  /*6f60*/  @!P5 FADD R14, R14, R15.reuse ;  /* 0x0000000f0e0ed221 */ /* 0x100fe20000000000 */
[----:B------:R-:W-:Y:S01]  /*6f70*/  HADD2.F32 R16, -RZ, R16.H1_H1 ;  /* 0x30000010ff107230 */ /* 0x000fe20000004100 */
[----:B------:R-:W-:Y:S01]  /*6f80*/  ISETP.NE.AND P5, PT, R22, R12, PT ;  /* 0x0000000c1600720c */ /* 0x000fe20003fa5270 */
[----:B------:R-:W-:Y:S01]  /*6f90*/  @!P4 FADD R13, R13, R15 ;  /* 0x0000000f0d0dc221 */ /* 0x000fe20000000000 */
[----:B------:R-:W-:Y:S01]  /*6fa0*/  ISETP.NE.AND P4, PT, R23, R30, PT ;  /* 0x0000001e1700720c */ /* 0x000fe20003f85270 */
[----:B------:R-:W-:-:S02]  /*6fb0*/  HADD2.F32 R15, -RZ, R17.H0_H0 ;  /* 0x20000011ff0f7230 */ /* 0x000fc40000004100 */
[--C-:B------:R-:W-:Y:S01]  /*6fc0*/  @!P3 FADD R14, R14, R16.reuse ;  /* 0x000000100e0eb221 */ /* 0x100fe20000000000 */
[----:B------:R-:W-:Y:S01]  /*6fd0*/  ISETP.NE.AND P3, PT, R23, R12, PT ;  /* 0x0000000c1700720c */ /* 0x000fe20003f65270 */
[----:B------:R-:W-:Y:S01]  /*6fe0*/  @!P6 FADD R13, R13, R16 ;  /* 0x000000100d0de221 */ /* 0x000fe20000000000 */
[----:B-1----:R-:W-:Y:S01]  /*6ff0*/  ISETP.NE.AND P6, PT, R24, R30, PT ;  /* 0x0000001e1800720c */ /* 0x002fe20003fc5270 */
[--C-:B------:R-:W-:Y:S01]  /*7000*/  @!P1 FADD R14, R14, R15.reuse ;  /* 0x0000000f0e0e9221 */ /* 0x100fe20000000000 */
[----:B------:R-:W-:Y:S01]  /*7010*/  ISETP.NE.AND P1, PT, R24, R12, PT ;  /* 0x0000000c1800720c */ /* 0x000fe20003f25270 */
[----:B------:R-:W-:Y:S01]  /*7020*/  HADD2.F32 R17, -RZ, R17.H1_H1 ;  /* 0x30000011ff117230 */ /* 0x000fe20000004100 */
[----:B------:R-:W1:Y:S01]  /*7030*/  LDS.128 R20, [R29+0x1fb0] ;  /* 0x001fb0001d147984 */ /* 0x000e620000000c00 */
[----:B------:R-:W-:Y:S01]  /*7040*/  @!P5 FADD R13, R13, R15 ;  /* 0x0000000f0d0dd221 */ /* 0x000fe20000000000 */
[----:B------:R-:W-:Y:S01]  /*7050*/  ISETP.NE.AND P5, PT, R25, R30, PT ;  /* 0x0000001e1900720c */ /* 0x000fe20003fa5270 */
[----:B------:R-:W-:-:S02]  /*7060*/  HADD2.F32 R15, -RZ, R18.H0_H0 ;  /* 0x20000012ff0f7230 */ /* 0x000fc40000004100 */
[--C-:B------:R-:W-:Y:S01]  /*7070*/  @!P4 FADD R14, R14, R17.reuse ;  /* 0x000000110e0ec221 */ /* 0x100fe20000000000 */
[----:B------:R-:W-:Y:S01]  /*7080*/  ISETP.NE.AND P4, PT, R25, R12, PT ;  /* 0x0000000c1900720c */ /* 0x000fe20003f85270 */
[----:B------:R-:W-:Y:S02]  /*7090*/  HADD2.F32 R18, -RZ, R18.H1_H1 ;  /* 0x30000012ff127230 */ /* 0x000fe40000004100 */
[----:B------:R-:W-:Y:S01]  /*70a0*/  @!P3 FADD R13, R13, R17 ;  /* 0x000000110d0db221 */ /* 0x000fe20000000000 */
[----:B------:R-:W-:Y:S01]  /*70b0*/  ISETP.NE.AND P3, PT, R26, R30, PT ;  /* 0x0000001e1a00720c */ /* 0x000fe20003f65270 */
[--C-:B------:R-:W-:Y:S01]  /*70c0*/  @!P6 FADD R14, R14, R15.reuse ;  /* 0x0000000f0e0ee221 */ /* 0x100fe20000000000 */
[----:B------:R-:W-:Y:S01]  /*70d0*/  ISETP.NE.AND P6, PT, R26, R12, PT ;  /* 0x0000000c1a00720c */ /* 0x000fe20003fc5270 */
[----:B------:R-:W-:Y:S01]  /*70e0*/  @!P1 FADD R13, R13, R15 ;  /* 0x0000000f0d0d9221 */ /* 0x000fe20000000000 */
[----:B------:R-:W-:Y:S01]  /*70f0*/  ISETP.NE.AND P1, PT, R27, R30, PT ;  /* 0x0000001e1b00720c */ /* 0x000fe20003f25270 */
[----:B------:R-:W-:-:S02]  /*7100*/  HADD2.F32 R15, -RZ, R19.H0_H0 ;  /* 0x20000013ff0f7230 */ /* 0x000fc40000004100 */
[--C-:B------:R-:W-:Y:S01]  /*7110*/  @!P5 FADD R14, R14, R18.reuse ;  /* 0x000000120e0ed221 */ /* 0x100fe20000000000 */
[----:B------:R-:W-:Y:S01]  /*7120*/  ISETP.NE.AND P5, PT, R27, R12, PT ;  /* 0x0000000c1b00720c */ /* 0x000fe20003fa5270 */
[----:B------:R-:W-:Y:S02]  /*7130*/  HADD2.F32 R19, -RZ, R19.H1_H1 ;  /* 0x30000013ff137230 */ /* 0x000fe40000004100 */
[----:B------:R-:W-:Y:S01]  /*7140*/  @!P4 FADD R13, R13, R18 ;  /* 0x000000120d0dc221 */ /* 0x000fe20000000000 */
[----:B--2---:R-:W-:Y:S01]  /*7150*/  ISETP.NE.AND P4, PT, R8, R30, PT ;  /* 0x0000001e0800720c */ /* 0x004fe20003f85270 */
[--C-:B------:R-:W-:Y:S01]  /*7160*/  @!P3 FADD R14, R14, R15.reuse ;  /* 0x0000000f0e0eb221 */ /* 0x100fe20000000000 */
[----:B------:R-:W-:Y:S01]  /*7170*/  ISETP.NE.AND P3, PT, R8, R12, PT ;  /* 0x0000000c0800720c */ /* 0x000fe20003f65270 */
[----:B------:R-:W-:Y:S01]  /*7180*/  @!P6 FADD R13, R13, R15 ;  /* 0x0000000f0d0de221 */ /* 0x000fe20000000000 */
[C---:B------:R-:W-:Y:S01]  /*7190*/  ISETP.NE.AND P6, PT, R9.reuse, R30, PT ;  /* 0x0000001e0900720c */ /* 0x040fe20003fc5270 */
[--C-:B------:R-:W-:Y:S01]  /*71a0*/  @!P1 FADD R14, R14, R19.reuse ;  /* 0x000000130e0e9221 */ /* 0x100fe20000000000 */
[----:B------:R-:W-:Y:S01]  /*71b0*/  ISETP.NE.AND P1, PT, R9, R12, PT ;  /* 0x0000000c0900720c */ /* 0x000fe20003f25270 */
[--C-:B---3--:R-:W-:Y:S01]  /*71c0*/  HADD2.F32 R8, -RZ, R4.reuse.H0_H0 ;  /* 0x20000004ff087230 */ /* 0x108fe20000004100 */
[----:B------:R-:W2:Y:S01]  /*71d0*/  LDS.U16 R9, [R2+0x1e00] ;  /* 0x001e000002097984 */ /* 0x000ea20000000400 */
[----:B------:R-:W-:Y:S01]  /*71e0*/  @!P5 FADD R13, R13, R19 ;  /* 0x000000130d0dd221 */ /* 0x000fe20000000000 */
[----:B------:R-:W-:Y:S01]  /*71f0*/  ISETP.NE.AND P5, PT, R10, R30, PT ;  /* 0x0000001e0a00720c */ /* 0x000fe20003fa5270 */
[----:B------:R-:W-:-:S02]  /*7200*/  HADD2.F32 R4, -RZ, R4.H1_H1 ;  /* 0x30000004ff047230 */ /* 0x000fc40000004100 */
[--C-:B------:R-:W-:Y:S01]  /*7210*/  @!P4 FADD R14, R14, R8.reuse ;  /* 0x000000080e0ec221 */ /* 0x100fe20000000000 */
[----:B------:R-:W-:Y:S01]  /*7220*/  ISETP.NE.AND P4, PT, R10, R12, PT ;  /* 0x0000000c0a00720c */ /* 0x000fe20003f85270 */
[----:B------:R-:W-:Y:S01]  /*7230*/  @!P3 FADD R13, R13, R8 ;  /* 0x000000080d0db221 */ /* 0x000fe20000000000 */
[----:B------:R-:W-:Y:S01]  /*7240*/  ISETP.NE.AND P3, PT, R11, R30, PT ;  /* 0x0000001e0b00720c */ /* 0x000fe20003f65270 */
[--C-:B------:R-:W-:Y:S02]  /*7250*/  HADD2.F32 R8, -RZ, R5.reuse.H0_H0 ;  /* 0x20000005ff087230 */ /* 0x100fe40000004100 */
[--C-:B------:R-:W-:Y:S01]  /*7260*/  @!P6 FADD R14, R14, R4.reuse ;  /* 0x000000040e0ee221 */ /* 0x100fe20000000000 */
[----:B------:R-:W-:Y:S01]  /*7270*/  @!P1 FADD R13, R13, R4 ;  /* 0x000000040d0d9221 */ /* 0x000fe20000000000 */
[----:B------:R-:W-:Y:S01]  /*7280*/  ISETP.NE.AND P6, PT, R11, R12, PT ;  /* 0x0000000c0b00720c */ /* 0x000fe20003fc5270 */
[----:B------:R-:W-:Y:S01]  /*7290*/  HADD2.F32 R5, -RZ, R5.H1_H1 ;  /* 0x30000005ff057230 */ /* 0x000fe20000004100 */
[----:B-1----:R-:W-:Y:S01]  /*72a0*/  ISETP.NE.AND P1, PT, R20, R30, PT ;  /* 0x0000001e1400720c */ /* 0x002fe20003f25270 */
[----:B------:R-:W-:Y:S01]  /*72b0*/  @!P5 FADD R14, R14, R8 ;  /* 0x000000080e0ed221 */ /* 0x000fe20000000000 */
[----:B------:R-:W-:Y:S01]  /*72c0*/  ISETP.NE.AND P5, PT, R20, R12, PT ;  /* 0x0000000c1400720c */ /* 0x000fe20003fa5270 */
[----:B------:R-:W-:-:S02]  /*72d0*/  HADD2.F32 R4, -RZ, R6.H0_H0 ;  /* 0x20000006ff047230 */ /* 0x000fc40000004100 */
[----:B------:R-:W-:Y:S01]  /*72e0*/  @!P4 FADD R13, R13, R8 ;  /* 0x000000080d0dc221 */ /* 0x000fe20000000000 */
[-C--:B------:R-:W-:Y:S01]  /*72f0*/  ISETP.NE.AND P4, PT, R21, R30.reuse, PT ;  /* 0x0000001e1500720c */ /* 0x080fe20003f85270 */
[----:B------:R-:W-:Y:S02]  /*7300*/  HADD2.F32 R6, -RZ, R6.H1_H1 ;  /* 0x30000006ff067230 */ /* 0x000fe40000004100 */
[--C-:B------:R-:W-:Y:S01]  /*7310*/  @!P3 FADD R14, R14, R5.reuse ;  /* 0x000000050e0eb221 */ /* 0x100fe20000000000 */
[----:B------:R-:W-:Y:S01]  /*7320*/  ISETP.NE.AND P3, PT, R22, R30, PT ;  /* 0x0000001e1600720c */ /* 0x000fe20003f65270 */
[----:B------:R-:W-:Y:S01]  /*7330*/  @!P6 FADD R13, R13, R5 ;  /* 0x000000050d0de221 */ /* 0x000fe20000000000 */
[----:B------:R-:W-:Y:S01]  /*7340*/  ISETP.NE.AND P6, PT, R21, R12, PT ;  /* 0x0000000c1500720c */ /* 0x000fe20003fc5270 */
[--C-:B------:R-:W-:Y:S01]  /*7350*/  @!P1 FADD R14, R14, R4.reuse ;  /* 0x000000040e0e9221 */ /* 0x100fe20000000000 */
[----:B------:R-:W-:Y:S01]  /*7360*/  ISETP.NE.AND P1, PT, R23, R30, PT ;  /* 0x0000001e1700720c */ /* 0x000fe20003f25270 */
[----:B------:R-:W-:Y:S01]  /*7370*/  @!P5 FADD R13, R13, R4 ;  /* 0x000000040d0dd221 */ /* 0x000fe20000000000 */
[----:B------:R-:W-:Y:S01]  /*7380*/  ISETP.NE.AND P5, PT, R22, R12, PT ;  /* 0x0000000c1600720c */ /* 0x000fe20003fa5270 */
[----:B------:R-:W-:-:S02]  /*7390*/  HADD2.F32 R4, -RZ, R7.H0_H0 ;  /* 0x20000007ff047230 */ /* 0x000fc40000004100 */
[----:B------:R-:W-:Y:S01]  /*73a0*/  @!P4 FADD R14, R14, R6 ;  /* 0x000000060e0ec221 */ /* 0x000fe20000000000 */
[----:B------:R-:W-:Y:S01]  /*73b0*/  ISETP.NE.AND P4, PT, R23, R12, PT ;  /* 0x0000000c1700720c */ /* 0x000fe20003f85270 */
[----:B------:R-:W-:Y:S02]  /*73c0*/  HADD2.F32 R7, -RZ, R7.H1_H1 ;  /* 0x30000007ff077230 */ /* 0x000fe40000004100 */
[----:B------:R-:W-:Y:S02]  /*73d0*/  @!P3 FADD R14, R14, R4 ;  /* 0x000000040e0eb221 */ /* 0x000fe40000000000 */
[----:B------:R-:W-:Y:S01]  /*73e0*/  @!P6 FADD R13, R13, R6 ;  /* 0x000000060d0de221 */ /* 0x000fe20000000000 */
[----:B--2---:R-:W-:Y:S02]  /*73f0*/  HADD2.F32 R9, -RZ, R9.H0_H0 ;  /* 0x20000009ff097230 */ /* 0x004fe40000004100 */
[----:B------:R-:W-:Y:S01]  /*7400*/  @!P1 FADD R14, R14, R7 ;  /* 0x000000070e0e9221 */ /* 0x000fe20000000000 */
[----:B------:R-:W-:-:S03]  /*7410*/  @!P5 FADD R13, R13, R4 ;  /* 0x000000040d0dd221 */ /* 0x000fc60000000000 */
[----:B------:R-:W-:Y:S01]  /*7420*/  FFMA R9, R9, 2, R14 ;  /* 0x4000000009097823 */ /* 0x000fe2000000000e */
[----:B------:R-:W-:-:S03]  /*7430*/  @!P4 FADD R13, R13, R7 ;  /* 0x000000070d0dc221 */ /* 0x000fc60000000000 */
[----:B------:R-:W-:-:S05]  /*7440*/  FMUL R4, R9, 1.1000000238418579102 ;  /* 0x3f8ccccd09047820 */ /* 0x000fca0000400000 */
[----:B------:R-:W-:-:S13]  /*7450*/  FSETP.GT.AND P1, PT, R13, R4, PT ;  /* 0x000000040d00720b */ /* 0x000fda0003f24000 */
[----:B------:R1:W-:Y:S01]  /*7460*/  @P1 STS [R3+0x1f40], R12 ;  /* 0x001f400c03001388 */ /* 0x0003e20000000800 */
[----:B------:R-:W-:-:S07]  /*7470*/  @P1 MOV R30, R12 ;  /* 0x0000000c001e1202 */ /* 0x000fce0000000f00 */
.L_x_138:
[----:B------:R-:W-:Y:S05]  /*7480*/  BSYNC.RECONVERGENT B0 ;  /* 0x0000000000007941 */ /* 0x000fea0003800200 */
.L_x_137:
[----:B------:R-:W-:Y:S05]  /*7490*/  WARPSYNC.ALL ;  /* 0x0000000000007948 */ /* 0x000fea0003800000 */
[----:B------:R-:W-:Y:S06]  /*74a0*/  BAR.SYNC.DEFER_BLOCKING 0x0 ;  /* 0x0000000000007b1d */ /* 0x000fec0000010000 */
[----:B------:R-:W-:Y:S05]  /*74b0*/  BRA.U UP0, `(.L_x_141) ;  /* 0xffffffe500fc7547 */ /* 0x000fea000b83ffff */
[----:B------:R-:W-:Y:S05]  /*74c0*/  @!P0 EXIT ;  /* 0x000000000000894d */ /* 0x000fea0003800000 */
[----:B0-----:R-:W0:Y:S01]  /*74d0*/  LDS.U16 R0, [R2+0x1e00] ;  /* 0x001e000002007984 */ /* 0x001e220000000400 */
[----:B----4-:R-:W4:Y:S03]  /*74e0*/  LDC.64 R4, c[0x0][0x3b0] ;  /* 0x0000ec00ff047b82 */ /* 0x010f260000000a00 */
[----:B------:R-:W2:Y:S04]  /*74f0*/  LDS.U16 R14, [R2+0x1280] ;  /* 0x00128000020e7984 */ /* 0x000ea80000000400 */
[----:B------:R-:W5:Y:S01]  /*7500*/  LDS R17, [R3+0x1ec0] ;  /* 0x001ec00003117984 */ /* 0x000f620000000800 */
[----:B------:R-:W3:Y:S03]  /*7510*/  LDC.64 R6, c[0x0][0x3b8] ;  /* 0x0000ee00ff067b82 */ /* 0x000ee60000000a00 */
[----:B------:R-:W5:Y:S04]  /*7520*/  LDS R19, [R3+0x1e40] ;  /* 0x001e400003137984 */ /* 0x000f680000000800 */
[----:B------:R2:W5:Y:S01]  /*7530*/  LDS R21, [R3+0x1f40] ;  /* 0x001f400003157984 */ /* 0x0005620000000800 */
[----:B------:R-:W2:Y:S08]  /*7540*/  LDC.64 R8, c[0x0][0x3c0] ;  /* 0x0000f000ff087b82 */ /* 0x000eb00000000a00 */
[----:B------:R-:W5:Y:S01]  /*7550*/  LDC.64 R10, c[0x0][0x3c8] ;  /* 0x0000f200ff0a7b82 */ /* 0x000f620000000a00 */
[----:B----4-:R-:W-:-:S07]  /*7560*/  IMAD.WIDE.U32 R4, R28, 0x4, R4 ;  /* 0x000000041c047825 */ /* 0x010fce00078e0004 */
[----:B-1----:R-:W1:Y:S01]  /*7570*/  LDC.64 R12, c[0x0][0x3d0] ;  /* 0x0000f400ff0c7b82 */ /* 0x002e620000000a00 */
[----:B---3--:R-:W-:-:S04]  /*7580*/  IMAD.WIDE.U32 R6, R28, 0x4, R6 ;  /* 0x000000041c067825 */ /* 0x008fc800078e0006 */
[----:B0-----:R-:W-:Y:S02]  /*7590*/  HADD2.F32 R15, -RZ, R0.H0_H0 ;  /* 0x20000000ff0f7230 */ /* 0x001fe40000004100 */
[----:B--2---:R-:W-:-:S03]  /*75a0*/  IMAD.WIDE.U32 R8, R28, 0x4, R8 ;  /* 0x000000041c087825 */ /* 0x004fc600078e0008 */
[----:B------:R-:W-:Y:S01]  /*75b0*/  STG.E desc[UR8][R4.64], R15 ;  /* 0x0000000f04007986 */ /* 0x000fe2000c101908 */
[----:B------:R-:W-:Y:S02]  /*75c0*/  HADD2.F32 R3, -RZ, R14.H0_H0 ;  /* 0x2000000eff037230 */ /* 0x000fe40000004100 */
[C---:B-----5:R-:W-:Y:S01]  /*75d0*/  IMAD.WIDE.U32 R10, R28.reuse, 0x4, R10 ;  /* 0x000000041c0a7825 */ /* 0x060fe200078e000a */
[----:B------:R-:W-:Y:S04]  /*75e0*/  STG.E desc[UR8][R6.64], R17 ;  /* 0x0000001106007986 */ /* 0x000fe8000c101908 */
[----:B------:R-:W-:Y:S01]  /*75f0*/  STG.E desc[UR8][R8.64], R19 ;  /* 0x0000001308007986 */ /* 0x000fe2000c101908 */
[----:B-1----:R-:W-:-:S03]  /*7600*/  IMAD.WIDE.U32 R28, R28, 0x4, R12 ;  /* 0x000000041c1c7825 */ /* 0x002fc600078e000c */
[----:B------:R-:W-:Y:S04]  /*7610*/  STG.E desc[UR8][R10.64], R21 ;  /* 0x000000150a007986 */ /* 0x000fe8000c101908 */
[----:B------:R-:W-:Y:S01]  /*7620*/  STG.E desc[UR8][R28.64], R3 ;  /* 0x000000031c007986 */ /* 0x000fe2000c101908 */
[----:B------:R-:W-:Y:S05]  /*7630*/  EXIT ;  /* 0x000000000000794d */ /* 0x000fea0003800000 */
        .weak           $__internal_0_$__cuda_sm20_rcp_rn_f32_slowpath
        .type           $__internal_0_$__cuda_sm20_rcp_rn_f32_slowpath,@function
        .size           $__internal_0_$__cuda_sm20_rcp_rn_f32_slowpath,($__internal_1_$__cuda_sm20_sqrt_rn_f32_slowpath - $__internal_0_$__cuda_sm20_rcp_rn_f32_slowpath)
$__internal_0_$__cuda_sm20_rcp_rn_f32_slowpath:
[----:B------:R-:W-:Y:S01]  /*7640*/  SHF.L.U32 R4, R7, 0x1, RZ ;  /* 0x0000000107047819 */ /* 0x000fe200000006ff */
[----:B------:R-:W-:Y:S03]  /*7650*/  BSSY.RECONVERGENT B2, `(.L_x_142) ;  /* 0x0000031000027945 */ /* 0x000fe60003800200 */
[----:B------:R-:W-:Y:S02]  /*7660*/  SHF.R.U32.HI R11, RZ, 0x18, R4 ;  /* 0x00000018ff0b7819 */ /* 0x000fe40000011604 */
[----:B------:R-:W-:Y:S02]  /*7670*/  MOV R4, R7 ;  /* 0x0000000700047202 */ /* 0x000fe40000000f00 */
[----:B------:R-:W-:-:S13]  /*7680*/  ISETP.NE.U32.AND P1, PT, R11, RZ, PT ;  /* 0x000000ff0b00720c */ /* 0x000fda0003f25070 */
[----:B------:R-:W-:Y:S05]  /*7690*/  @P1 BRA `(.L_x_143) ;  /* 0x0000000000281947 */ /* 0x000fea0003800000 */
[----:B------:R-:W-:-:S04]  /*76a0*/  SHF.L.U32 R5, R4, 0x1, RZ ;  /* 0x0000000104057819 */ /* 0x000fc800000006ff */
[----:B------:R-:W-:-:S13]  /*76b0*/  ISETP.NE.AND P1, PT, R5, RZ, PT ;  /* 0x000000ff0500720c */ /* 0x000fda0003f25270 */
[----:B------:R-:W-:Y:S01]  /*76c0*/  @P1 FFMA R8, R4, 1.84467440737095516160e+19, RZ ;  /* 0x5f80000004081823 */ /* 0x000fe200000000ff */
[----:B------:R-:W-:Y:S08]  /*76d0*/  @!P1 MUFU.RCP R7, R4 ;  /* 0x0000000400079308 */ /* 0x000ff00000001000 */
[----:B------:R-:W0:Y:S02]  /*76e0*/  @P1 MUFU.RCP R5, R8 ;  /* 0x0000000800051308 */ /* 0x000e240000001000 */
[----:B0-----:R-:W-:-:S04]  /*76f0*/  @P1 FFMA R9, R8, R5, -1 ;  /* 0xbf80000008091423 */ /* 0x001fc80000000005 */
[----:B------:R-:W-:-:S04]  /*7700*/  @P1 FADD.FTZ R10, -RZ, -R9 ;  /* 0x80000009ff0a1221 */ /* 0x000fc80000010100 */
[----:B------:R-:W-:-:S04]  /*7710*/  @P1 FFMA R5, R5, R10, R5 ;  /* 0x0000000a05051223 */ /* 0x000fc80000000005 */
[----:B------:R-:W-:Y:S01]  /*7720*/  @P1 FFMA R7, R5, 1.84467440737095516160e+19, RZ ;  /* 0x5f80000005071823 */ /* 0x000fe200000000ff */
[----:B------:R-:W-:Y:S06]  /*7730*/  BRA `(.L_x_144) ;  /* 0x0000000000887947 */ /* 0x000fec0003800000 */
.L_x_143:
[----:B------:R-:W-:-:S04]  /*7740*/  IADD3 R13, PT, PT, R11, -0xfd, RZ ;  /* 0xffffff030b0d7810 */ /* 0x000fc80007ffe0ff */
[----:B------:R-:W-:-:S13]  /*7750*/  ISETP.GT.U32.AND P1, PT, R13, 0x1, PT ;  /* 0x000000010d00780c */ /* 0x000fda0003f24070 */
[----:B------:R-:W-:Y:S05]  /*7760*/  @P1 BRA `(.L_x_145) ;  /* 0x0000000000781947 */ /* 0x000fea0003800000 */
[----:B------:R-:W-:Y:S02]  /*7770*/  LOP3.LUT R5, R4, 0x7fffff, RZ, 0xc0, !PT ;  /* 0x007fffff04057812 */ /* 0x000fe400078ec0ff */
[----:B------:R-:W-:Y:S02]  /*7780*/  MOV R10, 0x3 ;  /* 0x00000003000a7802 */ /* 0x000fe40000000f00 */
[----:B------:R-:W-:Y:S02]  /*7790*/  LOP3.LUT R5, R5, 0x3f800000, RZ, 0xfc, !PT ;  /* 0x3f80000005057812 */ /* 0x000fe400078efcff */
[----:B------:R-:W-:Y:S02]  /*77a0*/  SHF.L.U32 R10, R10, R13, RZ ;  /* 0x0000000d0a0a7219 */ /* 0x000fe400000006ff */
[----:B------:R-:W0:Y:S02]  /*77b0*/  MUFU.RCP R8, R5 ;  /* 0x0000000500087308 */ /* 0x000e240000001000 */
[----:B0-----:R-:W-:-:S04]  /*77c0*/  FFMA R7, R5, R8, -1 ;  /* 0xbf80000005077423 */ /* 0x001fc80000000008 */
[----:B------:R-:W-:-:S04]  /*77d0*/  FADD.FTZ R7, -RZ, -R7 ;  /* 0x80000007ff077221 */ /* 0x000fc80000010100 */
[CCC-:B------:R-:W-:Y:S01]  /*77e0*/  FFMA.RM R9, R8.reuse, R7.reuse, R8.reuse ;  /* 0x0000000708097223 */ /* 0x1c0fe20000004008 */
[----:B------:R-:W-:-:S04]  /*77f0*/  FFMA.RP R8, R8, R7, R8 ;  /* 0x0000000708087223 */ /* 0x000fc80000008008 */
[C---:B------:R-:W-:Y:S02]  /*7800*/  LOP3.LUT R7, R9.reuse, 0x7fffff, RZ, 0xc0, !PT ;  /* 0x007fffff09077812 */ /* 0x040fe400078ec0ff */
[----:B------:R-:W-:Y:S02]  /*7810*/  FSETP.NEU.FTZ.AND P1, PT, R9, R8, PT ;  /* 0x000000080900720b */ /* 0x000fe40003f3d000 */
[----:B------:R-:W-:Y:S02]  /*7820*/  LOP3.LUT R7, R7, 0x800000, RZ, 0xfc, !PT ;  /* 0x0080000007077812 */ /* 0x000fe400078efcff */
[----:B------:R-:W-:Y:S02]  /*7830*/  SEL R8, RZ, 0xffffffff, !P1 ;  /* 0xffffffffff087807 */ /* 0x000fe40004800000 */
[----:B------:R-:W-:Y:S02]  /*7840*/  LOP3.LUT R10, R10, R7, RZ, 0xc0, !PT ;  /* 0x000000070a0a7212 */ /* 0x000fe400078ec0ff */
[----:B------:R-:W-:-:S02]  /*7850*/  IADD3 R8, PT, PT, RZ, -R8, RZ ;  /* 0x80000008ff087210 */ /* 0x000fc40007ffe0ff */
[-C--:B------:R-:W-:Y:S02]  /*7860*/  SHF.R.U32.HI R10, RZ, R13.reuse, R10 ;  /* 0x0000000dff0a7219 */ /* 0x080fe4000001160a */
[----:B------:R-:W-:Y:S02]  /*7870*/  LOP3.LUT P2, RZ, R8, R13, R7, 0xf8, !PT ;  /* 0x0000000d08ff7212 */ /* 0x000fe4000784f807 */
[C---:B------:R-:W-:Y:S02]  /*7880*/  LOP3.LUT P1, RZ, R10.reuse, 0x1, RZ, 0xc0, !PT ;  /* 0x000000010aff7812 */ /* 0x040fe4000782c0ff */
[----:B------:R-:W-:Y:S02]  /*7890*/  LOP3.LUT P3, RZ, R10, 0x2, RZ, 0xc0, !PT ;  /* 0x000000020aff7812 */ /* 0x000fe4000786c0ff */
[----:B------:R-:W-:Y:S02]  /*78a0*/  IADD3 R8, PT, PT, R11, -0xfc, RZ ;  /* 0xffffff040b087810 */ /* 0x000fe40007ffe0ff */
[----:B------:R-:W-:-:S02]  /*78b0*/  PLOP3.LUT P1, PT, P1, P2, P3, 0xe0, 0x0 ;  /* 0x000000000000781c */ /* 0x000fc40000f25c30 */
[----:B------:R-:W-:Y:S02]  /*78c0*/  LOP3.LUT P2, RZ, R4, 0x7fffff, RZ, 0xc0, !PT ;  /* 0x007fffff04ff7812 */ /* 0x000fe4000784c0ff */
[----:B------:R-:W-:Y:S02]  /*78d0*/  SEL R5, RZ, 0x1, !P1 ;  /* 0x00000001ff057807 */ /* 0x000fe40004800000 */
[----:B------:R-:W-:Y:S02]  /*78e0*/  SHF.R.U32.HI R7, RZ, R8, R7 ;  /* 0x00000008ff077219 */ /* 0x000fe40000011607 */
[----:B------:R-:W-:-:S04]  /*78f0*/  IADD3 R5, PT, PT, RZ, -R5, RZ ;  /* 0x80000005ff057210 */ /* 0x000fc80007ffe0ff */
[----:B------:R-:W-:-:S13]  /*7900*/  ISETP.GE.AND P1, PT, R5, RZ, PT ;  /* 0x000000ff0500720c */ /* 0x000fda0003f26270 */
[----:B------:R-:W-:-:S04]  /*7910*/  @!P1 IADD3 R7, PT, PT, R7, 0x1, RZ ;  /* 0x0000000107079810 */ /* 0x000fc80007ffe0ff */
[----:B------:R-:W-:-:S04]  /*7920*/  @!P2 SHF.L.U32 R7, R7, 0x1, RZ ;  /* 0x000000010707a819 */ /* 0x000fc800000006ff */
[----:B------:R-:W-:Y:S01]  /*7930*/  LOP3.LUT R7, R7, 0x80000000, R4, 0xf8, !PT ;  /* 0x8000000007077812 */ /* 0x000fe200078ef804 */
[----:B------:R-:W-:Y:S06]  /*7940*/  BRA `(.L_x_144) ;  /* 0x0000000000047947 */ /* 0x000fec0003800000 */
.L_x_145:
[----:B------:R0:W1:Y:S02]  /*7950*/  MUFU.RCP R7, R4 ;  /* 0x0000000400077308 */ /* 0x0000640000001000 */
.L_x_144:
[----:B------:R-:W-:Y:S05]  /*7960*/  BSYNC.RECONVERGENT B2 ;  /* 0x0000000000027941 */ /* 0x000fea0003800200 */
.L_x_142:
[----:B01----:R-:W-:Y:S02]  /*7970*/  MOV R4, R7 ;  /* 0x0000000700047202 */ /* 0x003fe40000000f00 */
[----:B------:R-:W-:-:S04]  /*7980*/  MOV R7, 0x0 ;  /* 0x0000000000077802 */ /* 0x000fc80000000f00 */
[----:B------:R-:W-:Y:S05]  /*7990*/  RET.REL.NODEC R6 `(mega_fused_pocket_detection_fp16) ;  /* 0xffffff8406987950 */ /* 0x000fea0003c3ffff */
        .weak           $__internal_1_$__cuda_sm20_sqrt_rn_f32_slowpath
        .type           $__internal_1_$__cuda_sm20_sqrt_rn_f32_slowpath,@function
        .size           $__internal_1_$__cuda_sm20_sqrt_rn_f32_slowpath,($__internal_2_$__cuda_sm3x_div_rn_noftz_f32_slowpath - $__internal_1_$__cuda_sm20_sqrt_rn_f32_slowpath)
$__internal_1_$__cuda_sm20_sqrt_rn_f32_slowpath:
[----:B------:R-:W-:-:S13]  /*79a0*/  LOP3.LUT P1, RZ, R0, 0x7fffffff, RZ, 0xc0, !PT ;  /* 0x7fffffff00ff7812 */ /* 0x000fda000782c0ff */
[----:B------:R-:W-:Y:S01]  /*79b0*/  @!P1 MOV R4, R0 ;  /* 0x0000000000049202 */ /* 0x000fe20000000f00 */
[----:B------:R-:W-:Y:S06]  /*79c0*/  @!P1 BRA `(.L_x_146) ;  /* 0x0000000000409947 */ /* 0x000fec0003800000 */
[----:B------:R-:W-:-:S13]  /*79d0*/  FSETP.GEU.FTZ.AND P1, PT, R0, RZ, PT ;  /* 0x000000ff0000720b */ /* 0x000fda0003f3e000 */
[----:B------:R-:W-:Y:S01]  /*79e0*/  @!P1 MOV R4, 0x7fffffff ;  /* 0x7fffffff00049802 */ /* 0x000fe20000000f00 */
[----:B------:R-:W-:Y:S06]  /*79f0*/  @!P1 BRA `(.L_x_146) ;  /* 0x0000000000349947 */ /* 0x000fec0003800000 */
[----:B------:R-:W-:-:S13]  /*7a00*/  FSETP.GTU.FTZ.AND P1, PT, |R0|, +INF , PT ;  /* 0x7f8000000000780b */ /* 0x000fda0003f3c200 */
[----:B------:R-:W-:Y:S01]  /*7a10*/  @P1 FADD.FTZ R4, R0, 1 ;  /* 0x3f80000000041421 */ /* 0x000fe20000010000 */
[----:B------:R-:W-:Y:S06]  /*7a20*/  @P1 BRA `(.L_x_146) ;  /* 0x0000000000281947 */ /* 0x000fec0003800000 */
[----:B------:R-:W-:-:S13]  /*7a30*/  FSETP.NEU.FTZ.AND P1, PT, |R0|, +INF , PT ;  /* 0x7f8000000000780b */ /* 0x000fda0003f3d200 */
[----:B------:R-:W-:-:S04]  /*7a40*/  @P1 FFMA R5, R0, 1.84467440737095516160e+19, RZ ;  /* 0x5f80000000051823 */ /* 0x000fc800000000ff */
[----:B------:R-:W0:Y:S02]  /*7a50*/  @P1 MUFU.RSQ R4, R5 ;  /* 0x0000000500041308 */ /* 0x000e240000001400 */
[----:B0-----:R-:W-:Y:S01]  /*7a60*/  @P1 FMUL.FTZ R6, R5, R4 ;  /* 0x0000000405061220 */ /* 0x001fe20000410000 */
[----:B------:R-:W-:Y:S01]  /*7a70*/  @P1 FMUL.FTZ R14, R4, 0.5 ;  /* 0x3f000000040e1820 */ /* 0x000fe20000410000 */
[----:B------:R-:W-:Y:S02]  /*7a80*/  @!P1 MOV R4, R0 ;  /* 0x0000000000049202 */ /* 0x000fe40000000f00 */
[----:B------:R-:W-:-:S04]  /*7a90*/  @P1 FADD.FTZ R7, -RZ, -R6 ;  /* 0x80000006ff071221 */ /* 0x000fc80000010100 */
[----:B------:R-:W-:-:S04]  /*7aa0*/  @P1 FFMA R7, R6, R7, R5 ;  /* 0x0000000706071223 */ /* 0x000fc80000000005 */
[----:B------:R-:W-:-:S04]  /*7ab0*/  @P1 FFMA R7, R7, R14, R6 ;  /* 0x0000000e07071223 */ /* 0x000fc80000000006 */
[----:B------:R-:W-:-:S07]  /*7ac0*/  @P1 FMUL.FTZ R4, R7, 2.3283064365386962891e-10 ;  /* 0x2f80000007041820 */ /* 0x000fce0000410000 */
.L_x_146:
[----:B------:R-:W-:Y:S02]  /*7ad0*/  MOV R0, R4 ;  /* 0x0000000400007202 */ /* 0x000fe40000000f00 */
[----:B------:R-:W-:Y:S02]  /*7ae0*/  MOV R4, R16 ;  /* 0x0000001000047202 */ /* 0x000fe40000000f00 */
[----:B------:R-:W-:-:S04]  /*7af0*/  MOV R5, 0x0 ;  /* 0x0000000000057802 */ /* 0x000fc80000000f00 */
[----:B------:R-:W-:Y:S05]  /*7b00*/  RET.REL.NODEC R4 `(mega_fused_pocket_detection_fp16) ;  /* 0xffffff84043c7950 */ /* 0x000fea0003c3ffff */
        .weak           $__internal_2_$__cuda_sm3x_div_rn_noftz_f32_slowpath
        .type           $__internal_2_$__cuda_sm3x_div_rn_noftz_f32_slowpath,@function
        .size           $__internal_2_$__cuda_sm3x_div_rn_noftz_f32_slowpath,(.L_x_161 - $__internal_2_$__cuda_sm3x_div_rn_noftz_f32_slowpath)
$__internal_2_$__cuda_sm3x_div_rn_noftz_f32_slowpath:
[----:B------:R-:W-:Y:S01]  /*7b10*/  SHF.R.U32.HI R7, RZ, 0x17, R5 ;  /* 0x00000017ff077819 */ /* 0x000fe20000011605 */
[----:B------:R-:W-:Y:S01]  /*7b20*/  BSSY.RECONVERGENT B1, `(.L_x_147) ;  /* 0x0000062000017945 */ /* 0x000fe20003800200 */
[----:B------:R-:W-:Y:S02]  /*7b30*/  SHF.R.U32.HI R18, RZ, 0x17, R4 ;  /* 0x00000017ff127819 */ /* 0x000fe40000011604 */
[----:B------:R-:W-:Y:S02]  /*7b40*/  LOP3.LUT R7, R7, 0xff, RZ, 0xc0, !PT ;  /* 0x000000ff07077812 */ /* 0x000fe400078ec0ff */
[----:B------:R-:W-:Y:S02]  /*7b50*/  LOP3.LUT R18, R18, 0xff, RZ, 0xc0, !PT ;  /* 0x000000ff12127812 */ /* 0x000fe400078ec0ff */
[----:B------:R-:W-:Y:S02]  /*7b60*/  IADD3 R20, PT, PT, R7, -0x1, RZ ;  /* 0xffffffff07147810 */ /* 0x000fe40007ffe0ff */
[----:B------:R-:W-:-:S02]  /*7b70*/  IADD3 R19, PT, PT, R18, -0x1, RZ ;  /* 0xffffffff12137810 */ /* 0x000fc40007ffe0ff */
[----:B------:R-:W-:-:S04]  /*7b80*/  ISETP.GT.U32.AND P1, PT, R20, 0xfd, PT ;  /* 0x000000fd1400780c */ /* 0x000fc80003f24070 */
[----:B------:R-:W-:-:S13]  /*7b90*/  ISETP.GT.U32.OR P1, PT, R19, 0xfd, P1 ;  /* 0x000000fd1300780c */ /* 0x000fda0000f24470 */
[----:B------:R-:W-:Y:S01]  /*7ba0*/  @!P1 MOV R14, RZ ;  /* 0x000000ff000e9202 */ /* 0x000fe20000000f00 */
[----:B------:R-:W-:Y:S06]  /*7bb0*/  @!P1 BRA `(.L_x_148) ;  /* 0x00000000005c9947 */ /* 0x000fec0003800000 */
[----:B------:R-:W-:Y:S02]  /*7bc0*/  FSETP.GTU.FTZ.AND P1, PT, |R4|, +INF , PT ;  /* 0x7f8000000400780b */ /* 0x000fe40003f3c200 */
[----:B------:R-:W-:-:S04]  /*7bd0*/  FSETP.GTU.FTZ.AND P2, PT, |R5|, +INF , PT ;  /* 0x7f8000000500780b */ /* 0x000fc80003f5c200 */
[----:B------:R-:W-:-:S13]  /*7be0*/  PLOP3.LUT P1, PT, P1, P2, PT, 0xf8, 0x8f ;  /* 0x00000000008f781c */ /* 0x000fda0000f25f70 */
[----:B------:R-:W-:Y:S05]  /*7bf0*/  @P1 BRA `(.L_x_149) ;  /* 0x00000004004c1947 */ /* 0x000fea0003800000 */
[----:B------:R-:W-:-:S13]  /*7c00*/  LOP3.LUT P1, RZ, R5, 0x7fffffff, R4, 0xc8, !PT ;  /* 0x7fffffff05ff7812 */ /* 0x000fda000782c804 */
[----:B------:R-:W-:Y:S05]  /*7c10*/  @!P1 BRA `(.L_x_150) ;  /* 0x00000004003c9947 */ /* 0x000fea0003800000 */
[C---:B------:R-:W-:Y:S02]  /*7c20*/  FSETP.NEU.FTZ.AND P1, PT, |R4|.reuse, +INF , PT ;  /* 0x7f8000000400780b */ /* 0x040fe40003f3d200 */
[----:B------:R-:W-:Y:S02]  /*7c30*/  FSETP.NEU.FTZ.AND P3, PT, |R5|, +INF , PT ;  /* 0x7f8000000500780b */ /* 0x000fe40003f7d200 */
[----:B------:R-:W-:-:S11]  /*7c40*/  FSETP.NEU.FTZ.AND P2, PT, |R4|, +INF , PT ;  /* 0x7f8000000400780b */ /* 0x000fd60003f5d200 */
[----:B------:R-:W-:Y:S05]  /*7c50*/  @!P3 BRA !P1, `(.L_x_150) ;  /* 0x00000004002cb947 */ /* 0x000fea0004800000 */
[----:B------:R-:W-:-:S04]  /*7c60*/  LOP3.LUT P1, RZ, R4, 0x7fffffff, RZ, 0xc0, !PT ;  /* 0x7fffffff04ff7812 */ /* 0x000fc8000782c0ff */
[----:B------:R-:W-:-:S13]  /*7c70*/  PLOP3.LUT P1, PT, P3, P1, PT, 0x2f, 0xf2 ;  /* 0x0000000000f2781c */ /* 0x000fda0001f22577 */
[----:B------:R-:W-:Y:S05]  /*7c80*/  @P1 BRA `(.L_x_151) ;  /* 0x0000000400181947 */ /* 0x000fea0003800000 */
[----:B------:R-:W-:-:S04]  /*7c90*/  LOP3.LUT P1, RZ, R5, 0x7fffffff, RZ, 0xc0, !PT ;  /* 0x7fffffff05ff7812 */ /* 0x000fc8000782c0ff */
[----:B------:R-:W-:-:S13]  /*7ca0*/  PLOP3.LUT P1, PT, P2, P1, PT, 0x2f, 0xf2 ;  /* 0x0000000000f2781c */ /* 0x000fda0001722577 */
[----:B------:R-:W-:Y:S05]  /*7cb0*/  @P1 BRA `(.L_x_152) ;  /* 0x0000000400001947 */ /* 0x000fea0003800000 */
[----:B------:R-:W-:Y:S02]  /*7cc0*/  ISETP.GE.AND P1, PT, R19, RZ, PT ;  /* 0x000000ff1300720c */ /* 0x000fe40003f26270 */
[----:B------:R-:W-:-:S11]  /*7cd0*/  ISETP.GE.AND P2, PT, R20, RZ, PT ;  /* 0x000000ff1400720c */ /* 0x000fd60003f46270 */
[----:B------:R-:W-:Y:S01]  /*7ce0*/  @P1 MOV R14, RZ ;  /* 0x000000ff000e1202 */ /* 0x000fe20000000f00 */
[----:B------:R-:W-:Y:S01]  /*7cf0*/  @!P1 FFMA R4, R4, 1.84467440737095516160e+19, RZ ;  /* 0x5f80000004049823 */ /* 0x000fe200000000ff */
[----:B------:R-:W-:Y:S01]  /*7d00*/  @!P1 MOV R14, 0xffffffc0 ;  /* 0xffffffc0000e9802 */ /* 0x000fe20000000f00 */
[----:B------:R-:W-:-:S03]  /*7d10*/  @!P2 FFMA R5, R5, 1.84467440737095516160e+19, RZ ;  /* 0x5f8000000505a823 */ /* 0x000fc600000000ff */
[----:B------:R-:W-:-:S07]  /*7d20*/  @!P2 IADD3 R14, PT, PT, R14, 0x40, RZ ;  /* 0x000000400e0ea810 */ /* 0x000fce0007ffe0ff */
.L_x_148:
[----:B------:R-:W-:Y:S01]  /*7d30*/  LEA R20, R7, 0xc0800000, 0x17 ;  /* 0xc080000007147811 */ /* 0x000fe200078eb8ff */
[----:B------:R-:W-:Y:S01]  /*7d40*/  BSSY.RECONVERGENT B2, `(.L_x_153) ;  /* 0x0000036000027945 */ /* 0x000fe20003800200 */
[----:B------:R-:W-:Y:S02]  /*7d50*/  IADD3 R19, PT, PT, R18, -0x7f, RZ ;  /* 0xffffff8112137810 */ /* 0x000fe40007ffe0ff */
[----:B------:R-:W-:-:S03]  /*7d60*/  IADD3 R20, PT, PT, -R20, R5, RZ ;  /* 0x0000000514147210 */ /* 0x000fc60007ffe1ff */
[C---:B------:R-:W-:Y:S01]  /*7d70*/  IMAD R4, R19.reuse, -0x800000, R4 ;  /* 0xff80000013047824 */ /* 0x040fe200078e0204 */
[----:B------:R-:W0:Y:S01]  /*7d80*/  MUFU.RCP R22, R20 ;  /* 0x0000001400167308 */ /* 0x000e220000001000 */
[----:B------:R-:W-:Y:S01]  /*7d90*/  FADD.FTZ R21, -RZ, -R20 ;  /* 0x80000014ff157221 */ /* 0x000fe20000010100 */
[----:B------:R-:W-:-:S04]  /*7da0*/  IADD3 R19, PT, PT, R19, 0x7f, -R7 ;  /* 0x0000007f13137810 */ /* 0x000fc80007ffe807 */
[----:B------:R-:W-:Y:S01]  /*7db0*/  IADD3 R19, PT, PT, R19, R14, RZ ;  /* 0x0000000e13137210 */ /* 0x000fe20007ffe0ff */
[----:B0-----:R-:W-:-:S04]  /*7dc0*/  FFMA R5, R22, R21, 1 ;  /* 0x3f80000016057423 */ /* 0x001fc80000000015 */
[----:B------:R-:W-:-:S04]  /*7dd0*/  FFMA R5, R22, R5, R22 ;  /* 0x0000000516057223 */ /* 0x000fc80000000016 */
[----:B------:R-:W-:-:S04]  /*7de0*/  FFMA R18, R4, R5, RZ ;  /* 0x0000000504127223 */ /* 0x000fc800000000ff */
[----:B------:R-:W-:-:S04]  /*7df0*/  FFMA R22, R21, R18, R4 ;  /* 0x0000001215167223 */ /* 0x000fc80000000004 */
[----:B------:R-:W-:-:S04]  /*7e00*/  FFMA R18, R5, R22, R18 ;  /* 0x0000001605127223 */ /* 0x000fc80000000012 */
[----:B------:R-:W-:-:S04]  /*7e10*/  FFMA R21, R21, R18, R4 ;  /* 0x0000001215157223 */ /* 0x000fc80000000004 */
[----:B------:R-:W-:-:S05]  /*7e20*/  FFMA R4, R5, R21, R18 ;  /* 0x0000001505047223 */ /* 0x000fca0000000012 */
[----:B------:R-:W-:-:S04]  /*7e30*/  SHF.R.U32.HI R7, RZ, 0x17, R4 ;  /* 0x00000017ff077819 */ /* 0x000fc80000011604 */
[----:B------:R-:W-:-:S04]  /*7e40*/  LOP3.LUT R7, R7, 0xff, RZ, 0xc0, !PT ;  /* 0x000000ff07077812 */ /* 0x000fc800078ec0ff */
[----:B------:R-:W-:-:S04]  /*7e50*/  IADD3 R7, PT, PT, R7, R19, RZ ;  /* 0x0000001307077210 */ /* 0x000fc80007ffe0ff */
[----:B------:R-:W-:-:S04]  /*7e60*/  IADD3 R14, PT, PT, R7, -0x1, RZ ;  /* 0xffffffff070e7810 */ /* 0x000fc80007ffe0ff */
[----:B------:R-:W-:-:S13]  /*7e70*/  ISETP.GE.U32.AND P1, PT, R14, 0xfe, PT ;  /* 0x000000fe0e00780c */ /* 0x000fda0003f26070 */
[----:B------:R-:W-:Y:S05]  /*7e80*/  @!P1 BRA `(.L_x_154) ;  /* 0x0000000000809947 */ /* 0x000fea0003800000 */
[----:B------:R-:W-:-:S13]  /*7e90*/  ISETP.GT.AND P1, PT, R7, 0xfe, PT ;  /* 0x000000fe0700780c */ /* 0x000fda0003f24270 */
[----:B------:R-:W-:Y:S05]  /*7ea0*/  @P1 BRA `(.L_x_155) ;  /* 0x00000000006c1947 */ /* 0x000fea0003800000 */
[----:B------:R-:W-:-:S13]  /*7eb0*/  ISETP.GE.AND P1, PT, R7, 0x1, PT ;  /* 0x000000010700780c */ /* 0x000fda0003f26270 */
[----:B------:R-:W-:Y:S05]  /*7ec0*/  @P1 BRA `(.L_x_156) ;  /* 0x0000000000741947 */ /* 0x000fea0003800000 */
[----:B------:R-:W-:Y:S02]  /*7ed0*/  ISETP.GE.AND P1, PT, R7, -0x18, PT ;  /* 0xffffffe80700780c */ /* 0x000fe40003f26270 */
[----:B------:R-:W-:-:S11]  /*7ee0*/  LOP3.LUT R4, R4, 0x80000000, RZ, 0xc0, !PT ;  /* 0x8000000004047812 */ /* 0x000fd600078ec0ff */
[----:B------:R-:W-:Y:S05]  /*7ef0*/  @!P1 BRA `(.L_x_156) ;  /* 0x0000000000689947 */ /* 0x000fea0003800000 */
[-CC-:B------:R-:W-:Y:S01]  /*7f00*/  FFMA.RZ R14, R5, R21.reuse, R18.reuse ;  /* 0x00000015050e7223 */ /* 0x180fe2000000c012 */
[C---:B------:R-:W-:Y:S02]  /*7f10*/  ISETP.NE.AND P3, PT, R7.reuse, RZ, PT ;  /* 0x000000ff0700720c */ /* 0x040fe40003f65270 */
[----:B------:R-:W-:Y:S02]  /*7f20*/  ISETP.NE.AND P2, PT, R7, RZ, PT ;  /* 0x000000ff0700720c */ /* 0x000fe40003f45270 */
[----:B------:R-:W-:Y:S01]  /*7f30*/  LOP3.LUT R19, R14, 0x7fffff, RZ, 0xc0, !PT ;  /* 0x007fffff0e137812 */ /* 0x000fe200078ec0ff */
[CCC-:B------:R-:W-:Y:S01]  /*7f40*/  FFMA.RP R14, R5.reuse, R21.reuse, R18.reuse ;  /* 0x00000015050e7223 */ /* 0x1c0fe20000008012 */
[----:B------:R-:W-:Y:S01]  /*7f50*/  FFMA.RM R5, R5, R21, R18 ;  /* 0x0000001505057223 */ /* 0x000fe20000004012 */
[----:B------:R-:W-:Y:S02]  /*7f60*/  IADD3 R18, PT, PT, R7, 0x20, RZ ;  /* 0x0000002007127810 */ /* 0x000fe40007ffe0ff */
[----:B------:R-:W-:-:S02]  /*7f70*/  LOP3.LUT R19, R19, 0x800000, RZ, 0xfc, !PT ;  /* 0x0080000013137812 */ /* 0x000fc400078efcff */
[----:B------:R-:W-:Y:S02]  /*7f80*/  IADD3 R7, PT, PT, RZ, -R7, RZ ;  /* 0x80000007ff077210 */ /* 0x000fe40007ffe0ff */
[----:B------:R-:W-:Y:S02]  /*7f90*/  SHF.L.U32 R18, R19, R18, RZ ;  /* 0x0000001213127219 */ /* 0x000fe400000006ff */
[----:B------:R-:W-:Y:S02]  /*7fa0*/  FSETP.NEU.FTZ.AND P1, PT, R14, R5, PT ;  /* 0x000000050e00720b */ /* 0x000fe40003f3d000 */
[----:B------:R-:W-:Y:S02]  /*7fb0*/  SEL R14, R7, RZ, P3 ;  /* 0x000000ff070e7207 */ /* 0x000fe40001800000 */
[----:B------:R-:W-:Y:S02]  /*7fc0*/  ISETP.NE.AND P2, PT, R18, RZ, P2 ;  /* 0x000000ff1200720c */ /* 0x000fe40001745270 */
[----:B------:R-:W-:-:S02]  /*7fd0*/  SHF.R.U32.HI R14, RZ, R14, R19 ;  /* 0x0000000eff0e7219 */ /* 0x000fc40000011613 */
[----:B------:R-:W-:Y:S02]  /*7fe0*/  PLOP3.LUT P1, PT, P1, P2, PT, 0xf8, 0x8f ;  /* 0x00000000008f781c */ /* 0x000fe40000f25f70 */
[----:B------:R-:W-:Y:S02]  /*7ff0*/  SHF.R.U32.HI R18, RZ, 0x1, R14 ;  /* 0x00000001ff127819 */ /* 0x000fe4000001160e */
[----:B------:R-:W-:-:S04]  /*8000*/  SEL R5, RZ, 0x1, !P1 ;  /* 0x00000001ff057807 */ /* 0x000fc80004800000 */
[----:B------:R-:W-:-:S04]  /*8010*/  LOP3.LUT R5, R5, 0x1, R18, 0xf8, !PT ;  /* 0x0000000105057812 */ /* 0x000fc800078ef812 */
[----:B------:R-:W-:-:S04]  /*8020*/  LOP3.LUT R5, R5, R14, RZ, 0xc0, !PT ;  /* 0x0000000e05057212 */ /* 0x000fc800078ec0ff */
[----:B------:R-:W-:-:S04]  /*8030*/  IADD3 R5, PT, PT, R18, R5, RZ ;  /* 0x0000000512057210 */ /* 0x000fc80007ffe0ff */
[----:B------:R-:W-:Y:S01]  /*8040*/  LOP3.LUT R4, R5, R4, RZ, 0xfc, !PT ;  /* 0x0000000405047212 */ /* 0x000fe200078efcff */
[----:B------:R-:W-:Y:S06]  /*8050*/  BRA `(.L_x_156) ;  /* 0x0000000000107947 */ /* 0x000fec0003800000 */
.L_x_155:
[----:B------:R-:W-:-:S04]  /*8060*/  LOP3.LUT R4, R4, 0x80000000, RZ, 0xc0, !PT ;  /* 0x8000000004047812 */ /* 0x000fc800078ec0ff */
[----:B------:R-:W-:Y:S01]  /*8070*/  LOP3.LUT R4, R4, 0x7f800000, RZ, 0xfc, !PT ;  /* 0x7f80000004047812 */ /* 0x000fe200078efcff */
[----:B------:R-:W-:Y:S06]  /*8080*/  BRA `(.L_x_156) ;  /* 0x0000000000047947 */ /* 0x000fec0003800000 */
.L_x_154:
[----:B------:R-:W-:-:S07]  /*8090*/  LEA R4, R19, R4, 0x17 ;  /* 0x0000000413047211 */ /* 0x000fce00078eb8ff */
.L_x_156:
[----:B------:R-:W-:Y:S05]  /*80a0*/  BSYNC.RECONVERGENT B2 ;  /* 0x0000000000027941 */ /* 0x000fea0003800200 */
.L_x_153:
[----:B------:R-:W-:Y:S05]  /*80b0*/  BRA `(.L_x_157) ;  /* 0x0000000000207947 */ /* 0x000fea0003800000 */
.L_x_152:
[----:B------:R-:W-:-:S04]  /*80c0*/  LOP3.LUT R4, R5, 0x80000000, R4, 0x48, !PT ;  /* 0x8000000005047812 */ /* 0x000fc800078e4804 */
[----:B------:R-:W-:Y:S01]  /*80d0*/  LOP3.LUT R4, R4, 0x7f800000, RZ, 0xfc, !PT ;  /* 0x7f80000004047812 */ /* 0x000fe200078efcff */
[----:B------:R-:W-:Y:S06]  /*80e0*/  BRA `(.L_x_157) ;  /* 0x0000000000147947 */ /* 0x000fec0003800000 */
.L_x_151:
[----:B------:R-:W-:Y:S01]  /*80f0*/  LOP3.LUT R4, R5, 0x80000000, R4, 0x48, !PT ;  /* 0x8000000005047812 */ /* 0x000fe200078e4804 */
[----:B------:R-:W-:Y:S06]  /*8100*/  BRA `(.L_x_157) ;  /* 0x00000000000c7947 */ /* 0x000fec0003800000 */
.L_x_150:
[----:B------:R-:W0:Y:S01]  /*8110*/  MUFU.RSQ R4, -QNAN ;  /* 0xffc0000000047908 */ /* 0x000e220000001400 */
[----:B------:R-:W-:Y:S05]  /*8120*/  BRA `(.L_x_157) ;  /* 0x0000000000047947 */ /* 0x000fea0003800000 */
.L_x_149:
[----:B------:R-:W-:-:S07]  /*8130*/  FADD.FTZ R4, R4, R5 ;  /* 0x0000000504047221 */ /* 0x000fce0000010000 */
.L_x_157:
[----:B------:R-:W-:Y:S05]  /*8140*/  BSYNC.RECONVERGENT B1 ;  /* 0x0000000000017941 */ /* 0x000fea0003800200 */
.L_x_147:
[----:B0-----:R-:W-:Y:S02]  /*8150*/  MOV R7, R4 ;  /* 0x0000000400077202 */ /* 0x001fe40000000f00 */
[----:B------:R-:W-:Y:S02]  /*8160*/  MOV R4, R6 ;  /* 0x0000000600047202 */ /* 0x000fe40000000f00 */
[----:B------:R-:W-:-:S04]  /*8170*/  MOV R5, 0x0 ;  /* 0x0000000000057802 */ /* 0x000fc80000000f00 */
[----:B------:R-:W-:Y:S05]  /*8180*/  RET.REL.NODEC R4 `(mega_fused_pocket_detection_fp16) ;  /* 0xffffff7c049c7950 */ /* 0x000fea0003c3ffff */
.L_x_158:
[----:B------:R-:W-:-:S00]  /*8190*/  BRA `(.L_x_158) ;  /* 0xfffffffc00fc7947 */ /* 0x000fc0000383ffff */
[----:B------:R-:W-:-:S00]  /*81a0*/  NOP ;  /* 0x0000000000007918 */ /* 0x000fc00000000000 */
        /* <DEDUP_REMOVED lines=13> */
.L_x_161:


//--------------------- .nv.shared.mega_fused_pocket_detection_fp16 --------------------------
	.section	.nv.shared.mega_fused_pocket_detection_fp16,"aw",@nobits
	.sectionflags	@""
	.align	16
.nv.shared.mega_fused_pocket_detection_fp16:
	.zero		9280


//--------------------- .nv.shared.reserved.0     --------------------------
	.section	.nv.shared.reserved.0,"aw",@nobits
	.weak		__nv_reservedSMEM_offset_0_alias
	.size		__nv_reservedSMEM_offset_0_alias, 0, 64
	.other		__nv_reservedSMEM_offset_0_alias,@"STO_CUDA_RESERVED_SHARED STV_DEFAULT"
__nv_reservedSMEM_offset_0_alias:
	.zero		0
	.zero		64


//--------------------- .nv.constant0.mega_fused_pocket_detection_fp16 --------------------------
	.section	.nv.constant0.mega_fused_pocket_detection_fp16,"a",@progbits
	.sectionflags	@""
	.align	4
.nv.constant0.mega_fused_pocket_detection_fp16:
	.zero		984


//--------------------- SYMBOLS --------------------------

	.type		.nv.reservedSmem.offset0,@object
	.size		.nv.reservedSmem.offset0,0x4
	.type		.nv.reservedSmem.cap,@object
	.size		.nv.reservedSmem.cap,0x4
